// auto-generated by cutlass_sweep.gemm — config: {"arch": "sm_100", "cluster_m": 8, "cluster_n": 1, "dtype": "fp16", "dtype_b": "fp16", "layout": "tn", "stages": 5, "tile_k": 64, "tile_m": 128, "tile_n": 128}
#include "cutlass/cutlass.h"
#include "cutlass/gemm/collective/collective_builder.hpp"
#include "cutlass/gemm/device/gemm_universal_adapter.h"
#include "cutlass/gemm/kernel/gemm_universal.hpp"
#include "cutlass/epilogue/collective/collective_builder.hpp"

using ElemA = cutlass::half_t;
using ElemB = cutlass::half_t;
using ElemCD = cutlass::half_t;
using Acc  = float;
using TileShape    = cute::Shape<cute::_128, cute::_128, cute::_64>;
using ClusterShape = cute::Shape<cute::_8, cute::_1, cute::_1>;

using CollectiveEpilogue = typename cutlass::epilogue::collective::CollectiveBuilder<
    cutlass::arch::Sm100, cutlass::arch::OpClassTensorOp,
    TileShape, ClusterShape,
    cutlass::epilogue::collective::EpilogueTileAuto,
    Acc, Acc,
    ElemCD, cutlass::layout::RowMajor, 128 / cutlass::sizeof_bits<ElemCD>::value,
    ElemCD, cutlass::layout::RowMajor, 128 / cutlass::sizeof_bits<ElemCD>::value,
    cutlass::epilogue::collective::EpilogueScheduleAuto
  >::CollectiveOp;

using CollectiveMainloop = typename cutlass::gemm::collective::CollectiveBuilder<
    cutlass::arch::Sm100, cutlass::arch::OpClassTensorOp,
    ElemA, cutlass::layout::ColumnMajor, 128 / cutlass::sizeof_bits<ElemA>::value,
    ElemB, cutlass::layout::RowMajor, 128 / cutlass::sizeof_bits<ElemB>::value,
    Acc,
    TileShape, ClusterShape,
    cutlass::gemm::collective::StageCount<5>,
    cutlass::gemm::collective::KernelScheduleAuto
  >::CollectiveOp;

using GemmKernel = cutlass::gemm::kernel::GemmUniversal<
    cute::Shape<int,int,int,int>,
    CollectiveMainloop,
    CollectiveEpilogue
>;
using Gemm = cutlass::gemm::device::GemmUniversalAdapter<GemmKernel>;

// Force the device kernel symbol into the cubin without needing a host main.
auto* _anchor = &cutlass::device_kernel<GemmKernel>;


// ===== COMPILED SASS (sm_100a) =====

	.target	sm_100a

	.elftype	@"ET_EXEC"


//--------------------- .note.nv.tkinfo           --------------------------
	.section	.note.nv.tkinfo,"",@"SHT_NOTE"
	.sectionflags	@"SHF_NOTE_NV_TKINFO"
	.tkinfo
        /*0018*/ 	.word	0x00000002
        /*0030*/ 	.string	""
        /*0030*/ 	.string	"ptxas"
        /*0030*/ 	.string	"Cuda compilation tools, release 13.0, V13.0.88"
        /*0030*/ 	.string	"Build cuda_13.0.r13.0/compiler.36424714_0"
        /*0030*/ 	.string	"-arch sm_100a -m 64 "



//--------------------- .note.nv.cuinfo           --------------------------
	.section	.note.nv.cuinfo,"",@"SHT_NOTE"
	.sectionflags	@"SHF_NOTE_NV_CUINFO"
        /*0018*/ 	.short	0x0002
        /*001a*/ 	.short	0x0064
        /*001c*/ 	.short	0x0082
	.zero		2


//--------------------- .nv.info                  --------------------------
	.section	.nv.info,"",@"SHT_CUDA_INFO"
	.align	4


	//----- nvinfo : EIATTR_REGCOUNT
	.align		4
        /*0000*/ 	.byte	0x04, 0x2f
        /*0002*/ 	.short	(.L_19 - .L_18)
	.align		4
.L_18:
        /*0004*/ 	.word	index@(_ZN7cutlass13device_kernelINS_4gemm6kernel13GemmUniversalIN4cute5tupleIJiiiiEEENS1_10collective13CollectiveMmaINS1_35MainloopSm100TmaUmmaWarpSpecializedILi5ELi2ELi4ENS5_IJNS4_1CILi8EEENSA_ILi1EEESC_EEEEENS5_IJNSA_ILi128EEESF_NSA_ILi64EEEEEENS_6half_tENS5_IJSC_llEEESI_SJ_NS4_8TiledMMAINS4_8MMA_AtomIJNS4_26SM100_MMA_F16BF16_2x1SM_SSISI_SI_fLi128ELi128ELNS4_4UMMA5MajorE1ELSO_1ELNSN_7ScaleInE0ELSP_0EEEEEENS4_6LayoutINS5_IJSC_SC_SC_EEENS5_IJNSA_ILi0EEESU_SU_EEEEENS5_IJNS4_10UnderscoreESX_SX_EEEEENS4_18SM100_TMA_2SM_LOADENS4_14ComposedLayoutINS4_7SwizzleILi3ELi4ELi3EEENS4_18smem_ptr_flag_bitsILi16EEENSS_INS5_IJSG_SB_EEENS5_IJSC_SG_EEEEEEEvNS4_8identityENS4_28SM100_TMA_2SM_LOAD_MULTICASTES19_vS1A_EENS_8epilogue10collective18CollectiveEpilogueINS1D_23Sm100TmaWarpSpecializedILi4ELi2ELi16ELb1ELb0EEEJNS5_IJSG_SF_SG_EEENS5_IJNSS_ISG_SC_EENSS_INS5_IJNSA_ILi16EEENSA_ILi2EEEEEES17_EEEEESI_NS5_IJlSC_lEEESI_S1P_NS1D_6fusion15FusionCallbacksIS1H_NS1Q_17LinearCombinationISI_fSI_fLNS_15FloatRoundStyleE2EEES1I_S1O_JEEENS4_5SM1004TMEM4LOAD26SM100_TMEM_LOAD_32dp32b16xENS4_13SM90_TMA_LOADENS11_INS12_ILi1ELi4ELi3EEES15_NSS_INS5_IJSB_S1K_EEENS5_IJS1K_SC_EEEEEEENS4_39AutoVectorizingCopyWithAssumedAlignmentILi128EEENS4_14SM90_TMA_STOREES25_S27_S27_EEEvvEEEEvNT_6ParamsE)
        /*0008*/ 	.word	0x0000005b


	//----- nvinfo : EIATTR_FRAME_SIZE
	.align		4
.L_19:
        /*000c*/ 	.byte	0x04, 0x11
        /*000e*/ 	.short	(.L_21 - .L_20)
	.align		4
.L_20:
        /*0010*/ 	.word	index@($__internal_2_$__cuda_sm10x_tcgen05_guardrail_trap_unallocated_columns_being_dealloced)
        /*0014*/ 	.word	0x00000000


	//----- nvinfo : EIATTR_FRAME_SIZE
	.align		4
.L_21:
        /*0018*/ 	.byte	0x04, 0x11
        /*001a*/ 	.short	(.L_23 - .L_22)
	.align		4
.L_22:
        /*001c*/ 	.word	index@($__internal_1_$__cuda_sm10x_tcgen05_guardrail_trap_phase_invalid_during_alloc)
        /*0020*/ 	.word	0x00000000


	//----- nvinfo : EIATTR_FRAME_SIZE
	.align		4
.L_23:
        /*0024*/ 	.byte	0x04, 0x11
        /*0026*/ 	.short	(.L_25 - .L_24)
	.align		4
.L_24:
        /*0028*/ 	.word	index@($__internal_0_$__cuda_sm10x_tcgen05_guardrail_trap_col_being_dealloced_not_returned_by_alloc)
        /*002c*/ 	.word	0x00000000


	//----- nvinfo : EIATTR_FRAME_SIZE
	.align		4
.L_25:
        /*0030*/ 	.byte	0x04, 0x11
        /*0032*/ 	.short	(.L_27 - .L_26)
	.align		4
.L_26:
        /*0034*/ 	.word	index@(_ZN7cutlass13device_kernelINS_4gemm6kernel13GemmUniversalIN4cute5tupleIJiiiiEEENS1_10collective13CollectiveMmaINS1_35MainloopSm100TmaUmmaWarpSpecializedILi5ELi2ELi4ENS5_IJNS4_1CILi8EEENSA_ILi1EEESC_EEEEENS5_IJNSA_ILi128EEESF_NSA_ILi64EEEEEENS_6half_tENS5_IJSC_llEEESI_SJ_NS4_8TiledMMAINS4_8MMA_AtomIJNS4_26SM100_MMA_F16BF16_2x1SM_SSISI_SI_fLi128ELi128ELNS4_4UMMA5MajorE1ELSO_1ELNSN_7ScaleInE0ELSP_0EEEEEENS4_6LayoutINS5_IJSC_SC_SC_EEENS5_IJNSA_ILi0EEESU_SU_EEEEENS5_IJNS4_10UnderscoreESX_SX_EEEEENS4_18SM100_TMA_2SM_LOADENS4_14ComposedLayoutINS4_7SwizzleILi3ELi4ELi3EEENS4_18smem_ptr_flag_bitsILi16EEENSS_INS5_IJSG_SB_EEENS5_IJSC_SG_EEEEEEEvNS4_8identityENS4_28SM100_TMA_2SM_LOAD_MULTICASTES19_vS1A_EENS_8epilogue10collective18CollectiveEpilogueINS1D_23Sm100TmaWarpSpecializedILi4ELi2ELi16ELb1ELb0EEEJNS5_IJSG_SF_SG_EEENS5_IJNSS_ISG_SC_EENSS_INS5_IJNSA_ILi16EEENSA_ILi2EEEEEES17_EEEEESI_NS5_IJlSC_lEEESI_S1P_NS1D_6fusion15FusionCallbacksIS1H_NS1Q_17LinearCombinationISI_fSI_fLNS_15FloatRoundStyleE2EEES1I_S1O_JEEENS4_5SM1004TMEM4LOAD26SM100_TMEM_LOAD_32dp32b16xENS4_13SM90_TMA_LOADENS11_INS12_ILi1ELi4ELi3EEES15_NSS_INS5_IJSB_S1K_EEENS5_IJS1K_SC_EEEEEEENS4_39AutoVectorizingCopyWithAssumedAlignmentILi128EEENS4_14SM90_TMA_STOREES25_S27_S27_EEEvvEEEEvNT_6ParamsE)
        /*0038*/ 	.word	0x00000000


	//----- nvinfo : EIATTR_MIN_STACK_SIZE
	.align		4
.L_27:
        /*003c*/ 	.byte	0x04, 0x12
        /*003e*/ 	.short	(.L_29 - .L_28)
	.align		4
.L_28:
        /*0040*/ 	.word	index@(_ZN7cutlass13device_kernelINS_4gemm6kernel13GemmUniversalIN4cute5tupleIJiiiiEEENS1_10collective13CollectiveMmaINS1_35MainloopSm100TmaUmmaWarpSpecializedILi5ELi2ELi4ENS5_IJNS4_1CILi8EEENSA_ILi1EEESC_EEEEENS5_IJNSA_ILi128EEESF_NSA_ILi64EEEEEENS_6half_tENS5_IJSC_llEEESI_SJ_NS4_8TiledMMAINS4_8MMA_AtomIJNS4_26SM100_MMA_F16BF16_2x1SM_SSISI_SI_fLi128ELi128ELNS4_4UMMA5MajorE1ELSO_1ELNSN_7ScaleInE0ELSP_0EEEEEENS4_6LayoutINS5_IJSC_SC_SC_EEENS5_IJNSA_ILi0EEESU_SU_EEEEENS5_IJNS4_10UnderscoreESX_SX_EEEEENS4_18SM100_TMA_2SM_LOADENS4_14ComposedLayoutINS4_7SwizzleILi3ELi4ELi3EEENS4_18smem_ptr_flag_bitsILi16EEENSS_INS5_IJSG_SB_EEENS5_IJSC_SG_EEEEEEEvNS4_8identityENS4_28SM100_TMA_2SM_LOAD_MULTICASTES19_vS1A_EENS_8epilogue10collective18CollectiveEpilogueINS1D_23Sm100TmaWarpSpecializedILi4ELi2ELi16ELb1ELb0EEEJNS5_IJSG_SF_SG_EEENS5_IJNSS_ISG_SC_EENSS_INS5_IJNSA_ILi16EEENSA_ILi2EEEEEES17_EEEEESI_NS5_IJlSC_lEEESI_S1P_NS1D_6fusion15FusionCallbacksIS1H_NS1Q_17LinearCombinationISI_fSI_fLNS_15FloatRoundStyleE2EEES1I_S1O_JEEENS4_5SM1004TMEM4LOAD26SM100_TMEM_LOAD_32dp32b16xENS4_13SM90_TMA_LOADENS11_INS12_ILi1ELi4ELi3EEES15_NSS_INS5_IJSB_S1K_EEENS5_IJS1K_SC_EEEEEEENS4_39AutoVectorizingCopyWithAssumedAlignmentILi128EEENS4_14SM90_TMA_STOREES25_S27_S27_EEEvvEEEEvNT_6ParamsE)
        /*0044*/ 	.word	0x00000000
.L_29:


//--------------------- .nv.compat                --------------------------
	.section	.nv.compat,"",@"SHT_CUDA_COMPAT_INFO"
	.align	4
        /*0000*/ 	.byte	0x02, 0x09, 0x01, 0x00, 0x02, 0x02, 0x02, 0x00, 0x02, 0x05, 0x05, 0x00, 0x03, 0x07, 0x01, 0x01
        /*0010*/ 	.byte	0x02, 0x03, 0x01, 0x00, 0x02, 0x06, 0x01, 0x00, 0x04, 0x0b, 0x08, 0x00, 0x09, 0x00, 0x00, 0x00
        /*0020*/ 	.byte	0x00, 0x00, 0x00, 0x00


//--------------------- .nv.info._ZN7cutlass13device_kernelINS_4gemm6kernel13GemmUniversalIN4cute5tupleIJiiiiEEENS1_10collective13CollectiveMmaINS1_35MainloopSm100TmaUmmaWarpSpecializedILi5ELi2ELi4ENS5_IJNS4_1CILi8EEENSA_ILi1EEESC_EEEEENS5_IJNSA_ILi128EEESF_NSA_ILi64EEEEEENS_6half_tENS5_IJSC_llEEESI_SJ_NS4_8TiledMMAINS4_8MMA_AtomIJNS4_26SM100_MMA_F16BF16_2x1SM_SSISI_SI_fLi128ELi128ELNS4_4UMMA5MajorE1ELSO_1ELNSN_7ScaleInE0ELSP_0EEEEEENS4_6LayoutINS5_IJSC_SC_SC_EEENS5_IJNSA_ILi0EEESU_SU_EEEEENS5_IJNS4_10UnderscoreESX_SX_EEEEENS4_18SM100_TMA_2SM_LOADENS4_14ComposedLayoutINS4_7SwizzleILi3ELi4ELi3EEENS4_18smem_ptr_flag_bitsILi16EEENSS_INS5_IJSG_SB_EEENS5_IJSC_SG_EEEEEEEvNS4_8identityENS4_28SM100_TMA_2SM_LOAD_MULTICASTES19_vS1A_EENS_8epilogue10collective18CollectiveEpilogueINS1D_23Sm100TmaWarpSpecializedILi4ELi2ELi16ELb1ELb0EEEJNS5_IJSG_SF_SG_EEENS5_IJNSS_ISG_SC_EENSS_INS5_IJNSA_ILi16EEENSA_ILi2EEEEEES17_EEEEESI_NS5_IJlSC_lEEESI_S1P_NS1D_6fusion15FusionCallbacksIS1H_NS1Q_17LinearCombinationISI_fSI_fLNS_15FloatRoundStyleE2EEES1I_S1O_JEEENS4_5SM1004TMEM4LOAD26SM100_TMEM_LOAD_32dp32b16xENS4_13SM90_TMA_LOADENS11_INS12_ILi1ELi4ELi3EEES15_NSS_INS5_IJSB_S1K_EEENS5_IJS1K_SC_EEEEEEENS4_39AutoVectorizingCopyWithAssumedAlignmentILi128EEENS4_14SM90_TMA_STOREES25_S27_S27_EEEvvEEEEvNT_6ParamsE --------------------------
	.section	.nv.info._ZN7cutlass13device_kernelINS_4gemm6kernel13GemmUniversalIN4cute5tupleIJiiiiEEENS1_10collective13CollectiveMmaINS1_35MainloopSm100TmaUmmaWarpSpecializedILi5ELi2ELi4ENS5_IJNS4_1CILi8EEENSA_ILi1EEESC_EEEEENS5_IJNSA_ILi128EEESF_NSA_ILi64EEEEEENS_6half_tENS5_IJSC_llEEESI_SJ_NS4_8TiledMMAINS4_8MMA_AtomIJNS4_26SM100_MMA_F16BF16_2x1SM_SSISI_SI_fLi128ELi128ELNS4_4UMMA5MajorE1ELSO_1ELNSN_7ScaleInE0ELSP_0EEEEEENS4_6LayoutINS5_IJSC_SC_SC_EEENS5_IJNSA_ILi0EEESU_SU_EEEEENS5_IJNS4_10UnderscoreESX_SX_EEEEENS4_18SM100_TMA_2SM_LOADENS4_14ComposedLayoutINS4_7SwizzleILi3ELi4ELi3EEENS4_18smem_ptr_flag_bitsILi16EEENSS_INS5_IJSG_SB_EEENS5_IJSC_SG_EEEEEEEvNS4_8identityENS4_28SM100_TMA_2SM_LOAD_MULTICASTES19_vS1A_EENS_8epilogue10collective18CollectiveEpilogueINS1D_23Sm100TmaWarpSpecializedILi4ELi2ELi16ELb1ELb0EEEJNS5_IJSG_SF_SG_EEENS5_IJNSS_ISG_SC_EENSS_INS5_IJNSA_ILi16EEENSA_ILi2EEEEEES17_EEEEESI_NS5_IJlSC_lEEESI_S1P_NS1D_6fusion15FusionCallbacksIS1H_NS1Q_17LinearCombinationISI_fSI_fLNS_15FloatRoundStyleE2EEES1I_S1O_JEEENS4_5SM1004TMEM4LOAD26SM100_TMEM_LOAD_32dp32b16xENS4_13SM90_TMA_LOADENS11_INS12_ILi1ELi4ELi3EEES15_NSS_INS5_IJSB_S1K_EEENS5_IJS1K_SC_EEEEEEENS4_39AutoVectorizingCopyWithAssumedAlignmentILi128EEENS4_14SM90_TMA_STOREES25_S27_S27_EEEvvEEEEvNT_6ParamsE,"",@"SHT_CUDA_INFO"
	.sectionflags	@""
	.align	4


	//----- nvinfo : EIATTR_CUDA_API_VERSION
	.align		4
        /*0000*/ 	.byte	0x04, 0x37
        /*0002*/ 	.short	(.L_31 - .L_30)
.L_30:
        /*0004*/ 	.word	0x00000082


	//----- nvinfo : EIATTR_KPARAM_INFO
	.align		4
.L_31:
        /*0008*/ 	.byte	0x04, 0x17
        /*000a*/ 	.short	(.L_33 - .L_32)
.L_32:
        /*000c*/ 	.word	0x00000000
        /*0010*/ 	.short	0x0000
        /*0012*/ 	.short	0x0000
        /*0014*/ 	.byte	0x00, 0xf0, 0x01, 0x20


	//----- nvinfo : EIATTR_AT_ENTRY_FRAGMENTS
	.align		4
.L_33:
        /*0018*/ 	.byte	0x04, 0x4f
        /*001a*/ 	.short	(.L_35 - .L_34)


	//   ....[0]....
.L_34:
        /*001c*/ 	.word	0x00000007


	//----- nvinfo : EIATTR_RESERVED_SMEM_USED
	.align		4
.L_35:
        /*0020*/ 	.byte	0x01, 0x41
	.zero		2


	//----- nvinfo : EIATTR_SPARSE_MMA_MASK
	.align		4
        /*0024*/ 	.byte	0x03, 0x50
        /*0026*/ 	.short	0x0000


	//----- nvinfo : EIATTR_TCGEN05_2CTA_USED
	.align		4
        /*0028*/ 	.byte	0x01, 0x52
	.zero		2


	//----- nvinfo : EIATTR_MAXREG_COUNT
	.align		4
        /*002c*/ 	.byte	0x03, 0x1b
        /*002e*/ 	.short	0x00ff


	//----- nvinfo : EIATTR_NUM_BARRIERS
	.align		4
        /*0030*/ 	.byte	0x02, 0x4c
        /*0032*/ 	.byte	0x07
	.zero		1


	//----- nvinfo : EIATTR_EXTERNS
	.align		4
        /*0034*/ 	.byte	0x04, 0x0f
        /*0036*/ 	.short	(.L_37 - .L_36)


	//   ....[0]....
	.align		4
.L_36:
        /*0038*/ 	.word	index@(__assertfail)


	//----- nvinfo : EIATTR_MERCURY_ISA_VERSION
	.align		4
.L_37:
        /*003c*/ 	.byte	0x03, 0x5f
        /*003e*/ 	.short	0x0101


	//----- nvinfo : EIATTR_INT_WARP_WIDE_INSTR_OFFSETS
	.align		4
        /*0040*/ 	.byte	0x04, 0x31
        /*0042*/ 	.short	(.L_39 - .L_38)


	//   ....[0]....
.L_38:
        /*0044*/ 	.word	0x00000d70


	//   ....[1]....
        /*0048*/ 	.word	0x00000e10


	//   ....[2]....
        /*004c*/ 	.word	0x00002320


	//   ....[3]....
        /*0050*/ 	.word	0x00004270


	//   ....[4]....
        /*0054*/ 	.word	0x00004290


	//   ....[5]....
        /*0058*/ 	.word	0x000042c0


	//   ....[6]....
        /*005c*/ 	.word	0x00004c00


	//   ....[7]....
        /*0060*/ 	.word	0x00004c20


	//   ....[8]....
        /*0064*/ 	.word	0x00004d10


	//   ....[9]....
        /*0068*/ 	.word	0x00004dd0


	//   ....[10]....
        /*006c*/ 	.word	0x00004df0


	//   ....[11]....
        /*0070*/ 	.word	0x00004ee0


	//   ....[12]....
        /*0074*/ 	.word	0x00004fb0


	//   ....[13]....
        /*0078*/ 	.word	0x00004fd0


	//   ....[14]....
        /*007c*/ 	.word	0x00005100


	//   ....[15]....
        /*0080*/ 	.word	0x00005280


	//   ....[16]....
        /*0084*/ 	.word	0x00005290


	//   ....[17]....
        /*0088*/ 	.word	0x00005420


	//----- nvinfo : EIATTR_COOP_GROUP_MASK_REGIDS
	.align		4
.L_39:
        /*008c*/ 	.byte	0x04, 0x29
        /*008e*/ 	.short	(.L_41 - .L_40)


	//   ....[0]....
.L_40:
        /*0090*/ 	.word	0xffffffff


	//   ....[1]....
        /*0094*/ 	.word	0xffffffff


	//   ....[2]....
        /*0098*/ 	.word	0xffffffff


	//   ....[3]....
        /*009c*/ 	.word	0xffffffff


	//   ....[4]....
        /*00a0*/ 	.word	0xffffffff


	//   ....[5]....
        /*00a4*/ 	.word	0xffffffff


	//   ....[6]....
        /*00a8*/ 	.word	0xffffffff


	//   ....[7]....
        /*00ac*/ 	.word	0xffffffff


	//   ....[8]....
        /*00b0*/ 	.word	0xffffffff


	//   ....[9]....
        /*00b4*/ 	.word	0xffffffff


	//   ....[10]....
        /*00b8*/ 	.word	0xffffffff


	//   ....[11]....
        /*00bc*/ 	.word	0xffffffff


	//   ....[12]....
        /*00c0*/ 	.word	0xffffffff


	//   ....[13]....
        /*00c4*/ 	.word	0xffffffff


	//----- nvinfo : EIATTR_COOP_GROUP_INSTR_OFFSETS
	.align		4
.L_41:
        /*00c8*/ 	.byte	0x04, 0x28
        /*00ca*/ 	.short	(.L_43 - .L_42)


	//   ....[0]....
.L_42:
        /*00cc*/ 	.word	0x000000c0


	//   ....[1]....
        /*00d0*/ 	.word	0x00000500


	//   ....[2]....
        /*00d4*/ 	.word	0x000006e0


	//   ....[3]....
        /*00d8*/ 	.word	0x00000870


	//   ....[4]....
        /*00dc*/ 	.word	0x00000960


	//   ....[5]....
        /*00e0*/ 	.word	0x00000ac0


	//   ....[6]....
        /*00e4*/ 	.word	0x00000c50


	//   ....[7]....
        /*00e8*/ 	.word	0x00000e90


	//   ....[8]....
        /*00ec*/ 	.word	0x00002200


	//   ....[9]....
        /*00f0*/ 	.word	0x00003070


	//   ....[10]....
        /*00f4*/ 	.word	0x00003540


	//   ....[11]....
        /*00f8*/ 	.word	0x00003570


	//   ....[12]....
        /*00fc*/ 	.word	0x00004170


	//   ....[13]....
        /*0100*/ 	.word	0x00004380


	//----- nvinfo : EIATTR_VRC_CTA_INIT_COUNT
	.align		4
.L_43:
        /*0104*/ 	.byte	0x02, 0x4a
        /*0106*/ 	.byte	0x80
	.zero		1


	//----- nvinfo : EIATTR_SYSCALL_OFFSETS
	.align		4
        /*0108*/ 	.byte	0x04, 0x46
        /*010a*/ 	.short	(.L_45 - .L_44)


	//   ....[0]....
.L_44:
        /*010c*/ 	.word	0x00005ee0


	//   ....[1]....
        /*0110*/ 	.word	0x00005fd0


	//   ....[2]....
        /*0114*/ 	.word	0x00006710


	//   ....[3]....
        /*0118*/ 	.word	0x00007030


	//   ....[4]....
        /*011c*/ 	.word	0x000078f0


	//   ....[5]....
        /*0120*/ 	.word	0x000081b0


	//----- nvinfo : EIATTR_MBARRIER_INSTR_OFFSETS
	.align		4
.L_45:
        /*0124*/ 	.byte	0x04, 0x39
        /*0126*/ 	.short	(.L_47 - .L_46)


	//   ....[0]....
.L_46:
        /*0128*/ 	.word	0x00000630
        /*012c*/ 	.word	0x000000ff
        /*0130*/ 	.word	0x00000000
        /*0134*/ 	.short	0x0100
        /*0136*/ 	.byte	0x07
	.zero		1


	//   ....[1]....
        /*0138*/ 	.word	0x00000640
        /*013c*/ 	.word	0x000000ff
        /*0140*/ 	.word	0x00000028
        /*0144*/ 	.short	0x0100
        /*0146*/ 	.byte	0x07
	.zero		1


	//   ....[2]....
        /*0148*/ 	.word	0x00000650
        /*014c*/ 	.word	0x000000ff
        /*0150*/ 	.word	0x00000008
        /*0154*/ 	.short	0x0100
        /*0156*/ 	.byte	0x07
	.zero		1


	//   ....[3]....
        /*0158*/ 	.word	0x00000660
        /*015c*/ 	.word	0x000000ff
        /*0160*/ 	.word	0x00000030
        /*0164*/ 	.short	0x0100
        /*0166*/ 	.byte	0x07
	.zero		1


	//   ....[4]....
        /*0168*/ 	.word	0x00000670
        /*016c*/ 	.word	0x000000ff
        /*0170*/ 	.word	0x00000010
        /*0174*/ 	.short	0x0100
        /*0176*/ 	.byte	0x07
	.zero		1


	//   ....[5]....
        /*0178*/ 	.word	0x00000680
        /*017c*/ 	.word	0x000000ff
        /*0180*/ 	.word	0x00000038
        /*0184*/ 	.short	0x0100
        /*0186*/ 	.byte	0x07
	.zero		1


	//   ....[6]....
        /*0188*/ 	.word	0x00000690
        /*018c*/ 	.word	0x000000ff
        /*0190*/ 	.word	0x00000018
        /*0194*/ 	.short	0x0100
        /*0196*/ 	.byte	0x07
	.zero		1


	//   ....[7]....
        /*0198*/ 	.word	0x000006a0
        /*019c*/ 	.word	0x000000ff
        /*01a0*/ 	.word	0x00000040
        /*01a4*/ 	.short	0x0100
        /*01a6*/ 	.byte	0x07
	.zero		1


	//   ....[8]....
        /*01a8*/ 	.word	0x000006b0
        /*01ac*/ 	.word	0x000000ff
        /*01b0*/ 	.word	0x00000020
        /*01b4*/ 	.short	0x0100
        /*01b6*/ 	.byte	0x07
	.zero		1


	//   ....[9]....
        /*01b8*/ 	.word	0x000006c0
        /*01bc*/ 	.word	0x000000ff
        /*01c0*/ 	.word	0x00000048
        /*01c4*/ 	.short	0x0100
        /*01c6*/ 	.byte	0x07
	.zero		1


	//   ....[10]....
        /*01c8*/ 	.word	0x000007e0
        /*01cc*/ 	.word	0x000000ff
        /*01d0*/ 	.word	0x00000050
        /*01d4*/ 	.short	0x0100
        /*01d6*/ 	.byte	0x07
	.zero		1


	//   ....[11]....
        /*01d8*/ 	.word	0x000007f0
        /*01dc*/ 	.word	0x000000ff
        /*01e0*/ 	.word	0x00000070
        /*01e4*/ 	.short	0x0100
        /*01e6*/ 	.byte	0x07
	.zero		1


	//   ....[12]....
        /*01e8*/ 	.word	0x00000800
        /*01ec*/ 	.word	0x000000ff
        /*01f0*/ 	.word	0x00000058
        /*01f4*/ 	.short	0x0100
        /*01f6*/ 	.byte	0x07
	.zero		1


	//   ....[13]....
        /*01f8*/ 	.word	0x00000810
        /*01fc*/ 	.word	0x000000ff
        /*0200*/ 	.word	0x00000078
        /*0204*/ 	.short	0x0100
        /*0206*/ 	.byte	0x07
	.zero		1


	//   ....[14]....
        /*0208*/ 	.word	0x00000820
        /*020c*/ 	.word	0x000000ff
        /*0210*/ 	.word	0x00000060
        /*0214*/ 	.short	0x0100
        /*0216*/ 	.byte	0x07
	.zero		1


	//   ....[15]....
        /*0218*/ 	.word	0x00000830
        /*021c*/ 	.word	0x000000ff
        /*0220*/ 	.word	0x00000080
        /*0224*/ 	.short	0x0100
        /*0226*/ 	.byte	0x07
	.zero		1


	//   ....[16]....
        /*0228*/ 	.word	0x00000840
        /*022c*/ 	.word	0x000000ff
        /*0230*/ 	.word	0x00000068
        /*0234*/ 	.short	0x0100
        /*0236*/ 	.byte	0x07
	.zero		1


	//   ....[17]....
        /*0238*/ 	.word	0x00000850
        /*023c*/ 	.word	0x000000ff
        /*0240*/ 	.word	0x00000088
        /*0244*/ 	.short	0x0100
        /*0246*/ 	.byte	0x07
	.zero		1


	//   ....[18]....
        /*0248*/ 	.word	0x00000930
        /*024c*/ 	.word	0x000000ff
        /*0250*/ 	.word	0x00000090
        /*0254*/ 	.short	0x0100
        /*0256*/ 	.byte	0x05
	.zero		1


	//   ....[19]....
        /*0258*/ 	.word	0x00000940
        /*025c*/ 	.word	0x000000ff
        /*0260*/ 	.word	0x00000098
        /*0264*/ 	.short	0x0100
        /*0266*/ 	.byte	0x05
	.zero		1


	//   ....[20]....
        /*0268*/ 	.word	0x00000a70
        /*026c*/ 	.word	0x000000ff
        /*0270*/ 	.word	0x000000a0
        /*0274*/ 	.short	0x0100
        /*0276*/ 	.byte	0x05
	.zero		1


	//   ....[21]....
        /*0278*/ 	.word	0x00000a80
        /*027c*/ 	.word	0x000000ff
        /*0280*/ 	.word	0x000000b0
        /*0284*/ 	.short	0x0100
        /*0286*/ 	.byte	0x05
	.zero		1


	//   ....[22]....
        /*0288*/ 	.word	0x00000a90
        /*028c*/ 	.word	0x000000ff
        /*0290*/ 	.word	0x000000a8
        /*0294*/ 	.short	0x0100
        /*0296*/ 	.byte	0x05
	.zero		1


	//   ....[23]....
        /*0298*/ 	.word	0x00000aa0
        /*029c*/ 	.word	0x000000ff
        /*02a0*/ 	.word	0x000000b8
        /*02a4*/ 	.short	0x0100
        /*02a6*/ 	.byte	0x05
	.zero		1


	//   ....[24]....
        /*02a8*/ 	.word	0x00000bc0
        /*02ac*/ 	.word	0x000000ff
        /*02b0*/ 	.word	0x000000c0
        /*02b4*/ 	.short	0x0100
        /*02b6*/ 	.byte	0x07
	.zero		1


	//   ....[25]....
        /*02b8*/ 	.word	0x00000bd0
        /*02bc*/ 	.word	0x000000ff
        /*02c0*/ 	.word	0x000000e0
        /*02c4*/ 	.short	0x0100
        /*02c6*/ 	.byte	0x07
	.zero		1


	//   ....[26]....
        /*02c8*/ 	.word	0x00000be0
        /*02cc*/ 	.word	0x000000ff
        /*02d0*/ 	.word	0x000000c8
        /*02d4*/ 	.short	0x0100
        /*02d6*/ 	.byte	0x07
	.zero		1


	//   ....[27]....
        /*02d8*/ 	.word	0x00000bf0
        /*02dc*/ 	.word	0x000000ff
        /*02e0*/ 	.word	0x000000e8
        /*02e4*/ 	.short	0x0100
        /*02e6*/ 	.byte	0x07
	.zero		1


	//   ....[28]....
        /*02e8*/ 	.word	0x00000c00
        /*02ec*/ 	.word	0x000000ff
        /*02f0*/ 	.word	0x000000d0
        /*02f4*/ 	.short	0x0100
        /*02f6*/ 	.byte	0x07
	.zero		1


	//   ....[29]....
        /*02f8*/ 	.word	0x00000c10
        /*02fc*/ 	.word	0x000000ff
        /*0300*/ 	.word	0x000000f0
        /*0304*/ 	.short	0x0100
        /*0306*/ 	.byte	0x07
	.zero		1


	//   ....[30]....
        /*0308*/ 	.word	0x00000c20
        /*030c*/ 	.word	0x000000ff
        /*0310*/ 	.word	0x000000d8
        /*0314*/ 	.short	0x0100
        /*0316*/ 	.byte	0x07
	.zero		1


	//   ....[31]....
        /*0318*/ 	.word	0x00000c30
        /*031c*/ 	.word	0x000000ff
        /*0320*/ 	.word	0x000000f8
        /*0324*/ 	.short	0x0100
        /*0326*/ 	.byte	0x07
	.zero		1


	//   ....[32]....
        /*0328*/ 	.word	0x00000d20
        /*032c*/ 	.word	0x000000ff
        /*0330*/ 	.word	0x00000100
        /*0334*/ 	.short	0x0100
        /*0336*/ 	.byte	0x05
	.zero		1


	//   ....[33]....
        /*0338*/ 	.word	0x00000d30
        /*033c*/ 	.word	0x000000ff
        /*0340*/ 	.word	0x00000110
        /*0344*/ 	.short	0x0100
        /*0346*/ 	.byte	0x05
	.zero		1


	//   ....[34]....
        /*0348*/ 	.word	0x00000d40
        /*034c*/ 	.word	0x000000ff
        /*0350*/ 	.word	0x00000108
        /*0354*/ 	.short	0x0100
        /*0356*/ 	.byte	0x05
	.zero		1


	//   ....[35]....
        /*0358*/ 	.word	0x00000d50
        /*035c*/ 	.word	0x000000ff
        /*0360*/ 	.word	0x00000118
        /*0364*/ 	.short	0x0100
        /*0366*/ 	.byte	0x05
	.zero		1


	//   ....[36]....
        /*0368*/ 	.word	0x00000e50
        /*036c*/ 	.word	0x000000ff
        /*0370*/ 	.word	0x00000120
        /*0374*/ 	.short	0x0100
        /*0376*/ 	.byte	0x04
	.zero		1


	//   ....[37]....
        /*0378*/ 	.word	0x000019c0
        /*037c*/ 	.word	0x00000003
        /*0380*/ 	.word	0x00000110
        /*0384*/ 	.short	0x010a
        /*0386*/ 	.byte	0xff
	.zero		1


	//   ....[38]....
        /*0388*/ 	.word	0x000019f0
        /*038c*/ 	.word	0x00000003
        /*0390*/ 	.word	0x00000100
        /*0394*/ 	.short	0x0101
        /*0396*/ 	.byte	0xff
	.zero		1


	//   ....[39]....
        /*0398*/ 	.word	0x00001af0
        /*039c*/ 	.word	0x000000ff
        /*03a0*/ 	.word	0x00000028
        /*03a4*/ 	.short	0x010a
        /*03a6*/ 	.byte	0x08
	.zero		1


	//   ....[40]....
        /*03a8*/ 	.word	0x00001bc0
        /*03ac*/ 	.word	0x000000ff
        /*03b0*/ 	.word	0x00000028
        /*03b4*/ 	.short	0x010a
        /*03b6*/ 	.byte	0x21
	.zero		1


	//   ....[41]....
        /*03b8*/ 	.word	0x00001d70
        /*03bc*/ 	.word	0x000000ff
        /*03c0*/ 	.word	0x00000028
        /*03c4*/ 	.short	0x010a
        /*03c6*/ 	.byte	0x08
	.zero		1


	//   ....[42]....
        /*03c8*/ 	.word	0x00001e90
        /*03cc*/ 	.word	0x000000ff
        /*03d0*/ 	.word	0x00000098
        /*03d4*/ 	.short	0x0101
        /*03d6*/ 	.byte	0x06
	.zero		1


	//   ....[43]....
        /*03d8*/ 	.word	0x00001eb0
        /*03dc*/ 	.word	0x000000ff
        /*03e0*/ 	.word	0x00000028
        /*03e4*/ 	.short	0x010a
        /*03e6*/ 	.byte	0x08
	.zero		1


	//   ....[44]....
        /*03e8*/ 	.word	0x00001f30
        /*03ec*/ 	.word	0x000000ff
        /*03f0*/ 	.word	0x00000028
        /*03f4*/ 	.short	0x010a
        /*03f6*/ 	.byte	0x11
	.zero		1


	//   ....[45]....
        /*03f8*/ 	.word	0x000020c0
        /*03fc*/ 	.word	0x000000ff
        /*0400*/ 	.word	0x00000028
        /*0404*/ 	.short	0x010a
        /*0406*/ 	.byte	0x08
	.zero		1


	//   ....[46]....
        /*0408*/ 	.word	0x00002230
        /*040c*/ 	.word	0x00000002
        /*0410*/ 	.word	0x000000a0
        /*0414*/ 	.short	0x010a
        /*0416*/ 	.byte	0xff
	.zero		1


	//   ....[47]....
        /*0418*/ 	.word	0x000022f0
        /*041c*/ 	.word	0x00000002
        /*0420*/ 	.word	0x00000000
        /*0424*/ 	.short	0x0101
        /*0426*/ 	.byte	0xff
	.zero		1


	//   ....[48]....
        /*0428*/ 	.word	0x00002850
        /*042c*/ 	.word	0x000000ff
        /*0430*/ 	.word	0x00000000
        /*0434*/ 	.short	0x010a
        /*0436*/ 	.byte	0x04
	.zero		1


	//   ....[49]....
        /*0438*/ 	.word	0x000028e0
        /*043c*/ 	.word	0x000000ff
        /*0440*/ 	.word	0x00000000
        /*0444*/ 	.short	0x010a
        /*0446*/ 	.byte	0x04
	.zero		1


	//   ....[50]....
        /*0448*/ 	.word	0x00002970
        /*044c*/ 	.word	0x000000ff
        /*0450*/ 	.word	0x00000000
        /*0454*/ 	.short	0x010a
        /*0456*/ 	.byte	0x04
	.zero		1


	//   ....[51]....
        /*0458*/ 	.word	0x00002a00
        /*045c*/ 	.word	0x000000ff
        /*0460*/ 	.word	0x00000000
        /*0464*/ 	.short	0x010a
        /*0466*/ 	.byte	0x04
	.zero		1


	//   ....[52]....
        /*0468*/ 	.word	0x00002aa0
        /*046c*/ 	.word	0x00000000
        /*0470*/ 	.word	0x00000000
        /*0474*/ 	.short	0x010a
        /*0476*/ 	.byte	0xff
	.zero		1


	//   ....[53]....
        /*0478*/ 	.word	0x00002bd0
        /*047c*/ 	.word	0x00000000
        /*0480*/ 	.word	0x00000100
        /*0484*/ 	.short	0x010a
        /*0486*/ 	.byte	0xff
	.zero		1


	//   ....[54]....
        /*0488*/ 	.word	0x00002c40
        /*048c*/ 	.word	0x00000004
        /*0490*/ 	.word	0x00000000
        /*0494*/ 	.short	0x0101
        /*0496*/ 	.byte	0xff
	.zero		1


	//   ....[55]....
        /*0498*/ 	.word	0x00002c60
        /*049c*/ 	.word	0x000000ff
        /*04a0*/ 	.word	0x000000b0
        /*04a4*/ 	.short	0x010a
        /*04a6*/ 	.byte	0x05
	.zero		1


	//   ....[56]....
        /*04a8*/ 	.word	0x00002d80
        /*04ac*/ 	.word	0x00000000
        /*04b0*/ 	.word	0x000000a0
        /*04b4*/ 	.short	0x010a
        /*04b6*/ 	.byte	0xff
	.zero		1


	//   ....[57]....
        /*04b8*/ 	.word	0x00002e80
        /*04bc*/ 	.word	0x00000000
        /*04c0*/ 	.word	0x00000000
        /*04c4*/ 	.short	0x0101
        /*04c6*/ 	.byte	0xff
	.zero		1


	//   ....[58]....
        /*04c8*/ 	.word	0x00002f10
        /*04cc*/ 	.word	0x000000ff
        /*04d0*/ 	.word	0x000000b0
        /*04d4*/ 	.short	0x0106
        /*04d6*/ 	.byte	0x05
	.zero		1


	//   ....[59]....
        /*04d8*/ 	.word	0x00002f30
        /*04dc*/ 	.word	0x000000ff
        /*04e0*/ 	.word	0x000000b0
        /*04e4*/ 	.short	0x010a
        /*04e6*/ 	.byte	0x05
	.zero		1


	//   ....[60]....
        /*04e8*/ 	.word	0x00002fc0
        /*04ec*/ 	.word	0x000000ff
        /*04f0*/ 	.word	0x000000b0
        /*04f4*/ 	.short	0x0106
        /*04f6*/ 	.byte	0x04
	.zero		1


	//   ....[61]....
        /*04f8*/ 	.word	0x00003000
        /*04fc*/ 	.word	0x00000000
        /*0500*/ 	.word	0x000000b0
        /*0504*/ 	.short	0x010a
        /*0506*/ 	.byte	0xff
	.zero		1


	//   ....[62]....
        /*0508*/ 	.word	0x00003240
        /*050c*/ 	.word	0x000000ff
        /*0510*/ 	.word	0x00000008
        /*0514*/ 	.short	0x010a
        /*0516*/ 	.byte	0x04
	.zero		1


	//   ....[63]....
        /*0518*/ 	.word	0x00003260
        /*051c*/ 	.word	0x000000ff
        /*0520*/ 	.word	0x00000008
        /*0524*/ 	.short	0x010a
        /*0526*/ 	.byte	0x04
	.zero		1


	//   ....[64]....
        /*0528*/ 	.word	0x000033f0
        /*052c*/ 	.word	0x000000ff
        /*0530*/ 	.word	0x00000008
        /*0534*/ 	.short	0x010a
        /*0536*/ 	.byte	0x04
	.zero		1


	//   ....[65]....
        /*0538*/ 	.word	0x00003410
        /*053c*/ 	.word	0x000000ff
        /*0540*/ 	.word	0x00000008
        /*0544*/ 	.short	0x010a
        /*0546*/ 	.byte	0x04
	.zero		1


	//   ....[66]....
        /*0548*/ 	.word	0x000034d0
        /*054c*/ 	.word	0x000000ff
        /*0550*/ 	.word	0x00000000
        /*0554*/ 	.short	0x0101
        /*0556*/ 	.byte	0x05
	.zero		1


	//   ....[67]....
        /*0558*/ 	.word	0x000037f0
        /*055c*/ 	.word	0x00000000
        /*0560*/ 	.word	0x000000a0
        /*0564*/ 	.short	0x010a
        /*0566*/ 	.byte	0xff
	.zero		1


	//   ....[68]....
        /*0568*/ 	.word	0x000038b0
        /*056c*/ 	.word	0x00000000
        /*0570*/ 	.word	0x00000000
        /*0574*/ 	.short	0x0101
        /*0576*/ 	.byte	0xff
	.zero		1


	//   ....[69]....
        /*0578*/ 	.word	0x00003970
        /*057c*/ 	.word	0x000000ff
        /*0580*/ 	.word	0x00000000
        /*0584*/ 	.short	0x010a
        /*0586*/ 	.byte	0x06
	.zero		1


	//   ....[70]....
        /*0588*/ 	.word	0x00003980
        /*058c*/ 	.word	0x000000ff
        /*0590*/ 	.word	0x000000e0
        /*0594*/ 	.short	0x010a
        /*0596*/ 	.byte	0x07
	.zero		1


	//   ....[71]....
        /*0598*/ 	.word	0x00003a30
        /*059c*/ 	.word	0x000000ff
        /*05a0*/ 	.word	0x00000000
        /*05a4*/ 	.short	0x010a
        /*05a6*/ 	.byte	0x06
	.zero		1


	//   ....[72]....
        /*05a8*/ 	.word	0x00003b60
        /*05ac*/ 	.word	0x000000ff
        /*05b0*/ 	.word	0x00000000
        /*05b4*/ 	.short	0x010a
        /*05b6*/ 	.byte	0x1e
	.zero		1


	//   ....[73]....
        /*05b8*/ 	.word	0x00003e60
        /*05bc*/ 	.word	0x000000ff
        /*05c0*/ 	.word	0x00000000
        /*05c4*/ 	.short	0x010a
        /*05c6*/ 	.byte	0x07
	.zero		1


	//   ....[74]....
        /*05c8*/ 	.word	0x00003ef0
        /*05cc*/ 	.word	0x000000ff
        /*05d0*/ 	.word	0x00000000
        /*05d4*/ 	.short	0x010a
        /*05d6*/ 	.byte	0x07
	.zero		1


	//   ....[75]....
        /*05d8*/ 	.word	0x00003f80
        /*05dc*/ 	.word	0x000000ff
        /*05e0*/ 	.word	0x00000000
        /*05e4*/ 	.short	0x010a
        /*05e6*/ 	.byte	0x07
	.zero		1


	//   ....[76]....
        /*05e8*/ 	.word	0x00004020
        /*05ec*/ 	.word	0x00000000
        /*05f0*/ 	.word	0x00000000
        /*05f4*/ 	.short	0x010a
        /*05f6*/ 	.byte	0xff
	.zero		1


	//   ....[77]....
        /*05f8*/ 	.word	0x00004060
        /*05fc*/ 	.word	0x00000000
        /*0600*/ 	.word	0x00000000
        /*0604*/ 	.short	0x010a
        /*0606*/ 	.byte	0xff
	.zero		1


	//   ....[78]....
        /*0608*/ 	.word	0x000040d0
        /*060c*/ 	.word	0x000000ff
        /*0610*/ 	.word	0x00000000
        /*0614*/ 	.short	0x0101
        /*0616*/ 	.byte	0x06
	.zero		1


	//   ....[79]....
        /*0618*/ 	.word	0x00004110
        /*061c*/ 	.word	0x000000ff
        /*0620*/ 	.word	0x00000120
        /*0624*/ 	.short	0x010a
        /*0626*/ 	.byte	0x05
	.zero		1


	//   ....[80]....
        /*0628*/ 	.word	0x00004160
        /*062c*/ 	.word	0x000000ff
        /*0630*/ 	.word	0x00000000
        /*0634*/ 	.short	0x0101
        /*0636*/ 	.byte	0x06
	.zero		1


	//   ....[81]....
        /*0638*/ 	.word	0x000045b0
        /*063c*/ 	.word	0x00000000
        /*0640*/ 	.word	0x000000a0
        /*0644*/ 	.short	0x010a
        /*0646*/ 	.byte	0xff
	.zero		1


	//   ....[82]....
        /*0648*/ 	.word	0x00004670
        /*064c*/ 	.word	0x00000000
        /*0650*/ 	.word	0x00000000
        /*0654*/ 	.short	0x0101
        /*0656*/ 	.byte	0xff
	.zero		1


	//   ....[83]....
        /*0658*/ 	.word	0x00004990
        /*065c*/ 	.word	0x000000ff
        /*0660*/ 	.word	0x00000098
        /*0664*/ 	.short	0x010a
        /*0666*/ 	.byte	0x07
	.zero		1


	//   ....[84]....
        /*0668*/ 	.word	0x00004b80
        /*066c*/ 	.word	0x000000ff
        /*0670*/ 	.word	0x00000070
        /*0674*/ 	.short	0x010a
        /*0676*/ 	.byte	0x07
	.zero		1


	//   ....[85]....
        /*0678*/ 	.word	0x00004d70
        /*067c*/ 	.word	0x000000ff
        /*0680*/ 	.word	0x00000050
        /*0684*/ 	.short	0x010b
        /*0686*/ 	.byte	0x07
	.zero		1


	//   ....[86]....
        /*0688*/ 	.word	0x00004d80
        /*068c*/ 	.word	0x000000ff
        /*0690*/ 	.word	0x00000000
        /*0694*/ 	.short	0x0101
        /*0696*/ 	.byte	0x0e
	.zero		1


	//   ....[87]....
        /*0698*/ 	.word	0x00004da0
        /*069c*/ 	.word	0x000000ff
        /*06a0*/ 	.word	0x00000078
        /*06a4*/ 	.short	0x010a
        /*06a6*/ 	.byte	0x07
	.zero		1


	//   ....[88]....
        /*06a8*/ 	.word	0x00004f50
        /*06ac*/ 	.word	0x000000ff
        /*06b0*/ 	.word	0x00000058
        /*06b4*/ 	.short	0x010b
        /*06b6*/ 	.byte	0x07
	.zero		1


	//   ....[89]....
        /*06b8*/ 	.word	0x00004f60
        /*06bc*/ 	.word	0x000000ff
        /*06c0*/ 	.word	0x00000000
        /*06c4*/ 	.short	0x0101
        /*06c6*/ 	.byte	0x0e
	.zero		1


	//   ....[90]....
        /*06c8*/ 	.word	0x00004f70
        /*06cc*/ 	.word	0x000000ff
        /*06d0*/ 	.word	0x00000080
        /*06d4*/ 	.short	0x010a
        /*06d6*/ 	.byte	0x07
	.zero		1


	//   ....[91]....
        /*06d8*/ 	.word	0x000051a0
        /*06dc*/ 	.word	0x000000ff
        /*06e0*/ 	.word	0x00000060
        /*06e4*/ 	.short	0x010b
        /*06e6*/ 	.byte	0x07
	.zero		1


	//   ....[92]....
        /*06e8*/ 	.word	0x00005210
        /*06ec*/ 	.word	0x000000ff
        /*06f0*/ 	.word	0x00000000
        /*06f4*/ 	.short	0x0101
        /*06f6*/ 	.byte	0x0e
	.zero		1


	//   ....[93]....
        /*06f8*/ 	.word	0x00005250
        /*06fc*/ 	.word	0x000000ff
        /*0700*/ 	.word	0x00000088
        /*0704*/ 	.short	0x010a
        /*0706*/ 	.byte	0x07
	.zero		1


	//   ....[94]....
        /*0708*/ 	.word	0x00005480
        /*070c*/ 	.word	0x000000ff
        /*0710*/ 	.word	0x00000068
        /*0714*/ 	.short	0x010b
        /*0716*/ 	.byte	0x07
	.zero		1


	//   ....[95]....
        /*0718*/ 	.word	0x000054a0
        /*071c*/ 	.word	0x000000ff
        /*0720*/ 	.word	0x00000000
        /*0724*/ 	.short	0x0101
        /*0726*/ 	.byte	0x0d
	.zero		1


	//   ....[96]....
        /*0728*/ 	.word	0x000054d0
        /*072c*/ 	.word	0x000000ff
        /*0730*/ 	.word	0x00000070
        /*0734*/ 	.short	0x010a
        /*0736*/ 	.byte	0x07
	.zero		1


	//   ....[97]....
        /*0738*/ 	.word	0x000054f0
        /*073c*/ 	.word	0x000000ff
        /*0740*/ 	.word	0x00000078
        /*0744*/ 	.short	0x010a
        /*0746*/ 	.byte	0x07
	.zero		1


	//   ....[98]....
        /*0748*/ 	.word	0x00005510
        /*074c*/ 	.word	0x000000ff
        /*0750*/ 	.word	0x00000080
        /*0754*/ 	.short	0x010a
        /*0756*/ 	.byte	0x07
	.zero		1


	//   ....[99]....
        /*0758*/ 	.word	0x00005550
        /*075c*/ 	.word	0x00000000
        /*0760*/ 	.word	0x00000088
        /*0764*/ 	.short	0x010a
        /*0766*/ 	.byte	0xff
	.zero		1


	//   ....[100]....
        /*0768*/ 	.word	0x000058a0
        /*076c*/ 	.word	0x00000000
        /*0770*/ 	.word	0x000000a0
        /*0774*/ 	.short	0x010a
        /*0776*/ 	.byte	0xff
	.zero		1


	//   ....[101]....
        /*0778*/ 	.word	0x000059b0
        /*077c*/ 	.word	0x00000000
        /*0780*/ 	.word	0x00000000
        /*0784*/ 	.short	0x0101
        /*0786*/ 	.byte	0xff
	.zero		1


	//   ....[102]....
        /*0788*/ 	.word	0x000063d0
        /*078c*/ 	.word	0x000000ff
        /*0790*/ 	.word	0x00000050
        /*0794*/ 	.short	0x010a
        /*0796*/ 	.byte	0x30
	.zero		1


	//   ....[103]....
        /*0798*/ 	.word	0x00006410
        /*079c*/ 	.word	0x0000004a
        /*07a0*/ 	.word	0x000000c0
        /*07a4*/ 	.short	0x010a
        /*07a6*/ 	.byte	0xff
	.zero		1


	//   ....[104]....
        /*07a8*/ 	.word	0x00006520
        /*07ac*/ 	.word	0x000000ff
        /*07b0*/ 	.word	0x00000050
        /*07b4*/ 	.short	0x010a
        /*07b6*/ 	.byte	0x30
	.zero		1


	//   ....[105]....
        /*07b8*/ 	.word	0x000065f0
        /*07bc*/ 	.word	0x0000004a
        /*07c0*/ 	.word	0x000000c0
        /*07c4*/ 	.short	0x010a
        /*07c6*/ 	.byte	0xff
	.zero		1


	//   ....[106]....
        /*07c8*/ 	.word	0x00006da0
        /*07cc*/ 	.word	0x00000000
        /*07d0*/ 	.word	0x00000000
        /*07d4*/ 	.short	0x0101
        /*07d6*/ 	.byte	0xff
	.zero		1


	//   ....[107]....
        /*07d8*/ 	.word	0x00006db0
        /*07dc*/ 	.word	0x00000003
        /*07e0*/ 	.word	0x00000050
        /*07e4*/ 	.short	0x010a
        /*07e6*/ 	.byte	0xff
	.zero		1


	//   ....[108]....
        /*07e8*/ 	.word	0x00006e70
        /*07ec*/ 	.word	0x00000003
        /*07f0*/ 	.word	0x00000050
        /*07f4*/ 	.short	0x010a
        /*07f6*/ 	.byte	0xff
	.zero		1


	//   ....[109]....
        /*07f8*/ 	.word	0x00007660
        /*07fc*/ 	.word	0x00000052
        /*0800*/ 	.word	0x00000000
        /*0804*/ 	.short	0x0101
        /*0806*/ 	.byte	0xff
	.zero		1


	//   ....[110]....
        /*0808*/ 	.word	0x00007680
        /*080c*/ 	.word	0x00000053
        /*0810*/ 	.word	0x00000050
        /*0814*/ 	.short	0x010a
        /*0816*/ 	.byte	0xff
	.zero		1


	//   ....[111]....
        /*0818*/ 	.word	0x00007730
        /*081c*/ 	.word	0x00000053
        /*0820*/ 	.word	0x00000050
        /*0824*/ 	.short	0x010a
        /*0826*/ 	.byte	0xff
	.zero		1


	//   ....[112]....
        /*0828*/ 	.word	0x00007f20
        /*082c*/ 	.word	0x00000052
        /*0830*/ 	.word	0x00000000
        /*0834*/ 	.short	0x0101
        /*0836*/ 	.byte	0xff
	.zero		1


	//   ....[113]....
        /*0838*/ 	.word	0x00007f40
        /*083c*/ 	.word	0x00000058
        /*0840*/ 	.word	0x00000050
        /*0844*/ 	.short	0x010a
        /*0846*/ 	.byte	0xff
	.zero		1


	//   ....[114]....
        /*0848*/ 	.word	0x00007ff0
        /*084c*/ 	.word	0x00000058
        /*0850*/ 	.word	0x00000050
        /*0854*/ 	.short	0x010a
        /*0856*/ 	.byte	0xff
	.zero		1


	//   ....[115]....
        /*0858*/ 	.word	0x000082a0
        /*085c*/ 	.word	0x0000004a
        /*0860*/ 	.word	0x00000000
        /*0864*/ 	.short	0x0101
        /*0866*/ 	.byte	0xff
	.zero		1


	//   ....[116]....
        /*0868*/ 	.word	0x00008830
        /*086c*/ 	.word	0x00000002
        /*0870*/ 	.word	0x00000000
        /*0874*/ 	.short	0x0101
        /*0876*/ 	.byte	0xff
	.zero		1


	//   ....[117]....
        /*0878*/ 	.word	0x00008aa0
        /*087c*/ 	.word	0x000000ff
        /*0880*/ 	.word	0x00000000
        /*0884*/ 	.short	0x0101
        /*0886*/ 	.byte	0x04
	.zero		1


	//   ....[118]....
        /*0888*/ 	.word	0x00008ac0
        /*088c*/ 	.word	0x00000003
        /*0890*/ 	.word	0x00000110
        /*0894*/ 	.short	0x010a
        /*0896*/ 	.byte	0xff
	.zero		1


	//   ....[119]....
        /*0898*/ 	.word	0x00008b20
        /*089c*/ 	.word	0x00000002
        /*08a0*/ 	.word	0x00000028
        /*08a4*/ 	.short	0x010a
        /*08a6*/ 	.byte	0xff
	.zero		1


	//   ....[120]....
        /*08a8*/ 	.word	0x00008b80
        /*08ac*/ 	.word	0x00000002
        /*08b0*/ 	.word	0x00000028
        /*08b4*/ 	.short	0x010a
        /*08b6*/ 	.byte	0xff
	.zero		1


	//   ....[121]....
        /*08b8*/ 	.word	0x00008bd0
        /*08bc*/ 	.word	0x00000002
        /*08c0*/ 	.word	0x000000a0
        /*08c4*/ 	.short	0x010a
        /*08c6*/ 	.byte	0xff
	.zero		1


	//   ....[122]....
        /*08c8*/ 	.word	0x00008c30
        /*08cc*/ 	.word	0x00000000
        /*08d0*/ 	.word	0x00000000
        /*08d4*/ 	.short	0x010a
        /*08d6*/ 	.byte	0xff
	.zero		1


	//   ....[123]....
        /*08d8*/ 	.word	0x00008c90
        /*08dc*/ 	.word	0x00000000
        /*08e0*/ 	.word	0x00000000
        /*08e4*/ 	.short	0x010a
        /*08e6*/ 	.byte	0xff
	.zero		1


	//   ....[124]....
        /*08e8*/ 	.word	0x00008cf0
        /*08ec*/ 	.word	0x00000000
        /*08f0*/ 	.word	0x00000000
        /*08f4*/ 	.short	0x010a
        /*08f6*/ 	.byte	0xff
	.zero		1


	//   ....[125]....
        /*08f8*/ 	.word	0x00008d50
        /*08fc*/ 	.word	0x00000000
        /*0900*/ 	.word	0x00000000
        /*0904*/ 	.short	0x010a
        /*0906*/ 	.byte	0xff
	.zero		1


	//   ....[126]....
        /*0908*/ 	.word	0x00008da0
        /*090c*/ 	.word	0x00000000
        /*0910*/ 	.word	0x00000100
        /*0914*/ 	.short	0x010a
        /*0916*/ 	.byte	0xff
	.zero		1


	//   ....[127]....
        /*0918*/ 	.word	0x00008e00
        /*091c*/ 	.word	0x00000000
        /*0920*/ 	.word	0x000000b0
        /*0924*/ 	.short	0x010a
        /*0926*/ 	.byte	0xff
	.zero		1


	//   ....[128]....
        /*0928*/ 	.word	0x00008e50
        /*092c*/ 	.word	0x00000000
        /*0930*/ 	.word	0x000000a0
        /*0934*/ 	.short	0x010a
        /*0936*/ 	.byte	0xff
	.zero		1


	//   ....[129]....
        /*0938*/ 	.word	0x00008eb0
        /*093c*/ 	.word	0x00000000
        /*0940*/ 	.word	0x000000b0
        /*0944*/ 	.short	0x010a
        /*0946*/ 	.byte	0xff
	.zero		1


	//   ....[130]....
        /*0948*/ 	.word	0x00008f10
        /*094c*/ 	.word	0x00000004
        /*0950*/ 	.word	0x00000008
        /*0954*/ 	.short	0x010a
        /*0956*/ 	.byte	0xff
	.zero		1


	//   ....[131]....
        /*0958*/ 	.word	0x00008ff0
        /*095c*/ 	.word	0x00000002
        /*0960*/ 	.word	0x00000008
        /*0964*/ 	.short	0x010a
        /*0966*/ 	.byte	0xff
	.zero		1


	//   ....[132]....
        /*0968*/ 	.word	0x00009040
        /*096c*/ 	.word	0x00000000
        /*0970*/ 	.word	0x000000a0
        /*0974*/ 	.short	0x010a
        /*0976*/ 	.byte	0xff
	.zero		1


	//   ....[133]....
        /*0978*/ 	.word	0x000090a0
        /*097c*/ 	.word	0x00000000
        /*0980*/ 	.word	0x000000e0
        /*0984*/ 	.short	0x010a
        /*0986*/ 	.byte	0xff
	.zero		1


	//   ....[134]....
        /*0988*/ 	.word	0x00009100
        /*098c*/ 	.word	0x00000000
        /*0990*/ 	.word	0x00000000
        /*0994*/ 	.short	0x010a
        /*0996*/ 	.byte	0xff
	.zero		1


	//   ....[135]....
        /*0998*/ 	.word	0x00009160
        /*099c*/ 	.word	0x00000000
        /*09a0*/ 	.word	0x00000000
        /*09a4*/ 	.short	0x010a
        /*09a6*/ 	.byte	0xff
	.zero		1


	//   ....[136]....
        /*09a8*/ 	.word	0x000091c0
        /*09ac*/ 	.word	0x00000000
        /*09b0*/ 	.word	0x00000000
        /*09b4*/ 	.short	0x010a
        /*09b6*/ 	.byte	0xff
	.zero		1


	//   ....[137]....
        /*09b8*/ 	.word	0x00009220
        /*09bc*/ 	.word	0x00000000
        /*09c0*/ 	.word	0x00000000
        /*09c4*/ 	.short	0x010a
        /*09c6*/ 	.byte	0xff
	.zero		1


	//   ....[138]....
        /*09c8*/ 	.word	0x00009280
        /*09cc*/ 	.word	0x00000000
        /*09d0*/ 	.word	0x00000120
        /*09d4*/ 	.short	0x010a
        /*09d6*/ 	.byte	0xff
	.zero		1


	//   ....[139]....
        /*09d8*/ 	.word	0x000092d0
        /*09dc*/ 	.word	0x00000000
        /*09e0*/ 	.word	0x000000a0
        /*09e4*/ 	.short	0x010a
        /*09e6*/ 	.byte	0xff
	.zero		1


	//   ....[140]....
        /*09e8*/ 	.word	0x00009330
        /*09ec*/ 	.word	0x00000000
        /*09f0*/ 	.word	0x00000098
        /*09f4*/ 	.short	0x010a
        /*09f6*/ 	.byte	0xff
	.zero		1


	//   ....[141]....
        /*09f8*/ 	.word	0x00009390
        /*09fc*/ 	.word	0x00000003
        /*0a00*/ 	.word	0x00000070
        /*0a04*/ 	.short	0x010a
        /*0a06*/ 	.byte	0xff
	.zero		1


	//   ....[142]....
        /*0a08*/ 	.word	0x000093f0
        /*0a0c*/ 	.word	0x00000003
        /*0a10*/ 	.word	0x00000078
        /*0a14*/ 	.short	0x010a
        /*0a16*/ 	.byte	0xff
	.zero		1


	//   ....[143]....
        /*0a18*/ 	.word	0x00009450
        /*0a1c*/ 	.word	0x00000003
        /*0a20*/ 	.word	0x00000080
        /*0a24*/ 	.short	0x010a
        /*0a26*/ 	.byte	0xff
	.zero		1


	//   ....[144]....
        /*0a28*/ 	.word	0x000094b0
        /*0a2c*/ 	.word	0x00000003
        /*0a30*/ 	.word	0x00000088
        /*0a34*/ 	.short	0x010a
        /*0a36*/ 	.byte	0xff
	.zero		1


	//   ....[145]....
        /*0a38*/ 	.word	0x00009510
        /*0a3c*/ 	.word	0x00000000
        /*0a40*/ 	.word	0x00000070
        /*0a44*/ 	.short	0x010a
        /*0a46*/ 	.byte	0xff
	.zero		1


	//   ....[146]....
        /*0a48*/ 	.word	0x00009570
        /*0a4c*/ 	.word	0x00000000
        /*0a50*/ 	.word	0x00000078
        /*0a54*/ 	.short	0x010a
        /*0a56*/ 	.byte	0xff
	.zero		1


	//   ....[147]....
        /*0a58*/ 	.word	0x000095d0
        /*0a5c*/ 	.word	0x00000000
        /*0a60*/ 	.word	0x00000080
        /*0a64*/ 	.short	0x010a
        /*0a66*/ 	.byte	0xff
	.zero		1


	//   ....[148]....
        /*0a68*/ 	.word	0x00009620
        /*0a6c*/ 	.word	0x00000000
        /*0a70*/ 	.word	0x000000a0
        /*0a74*/ 	.short	0x010a
        /*0a76*/ 	.byte	0xff
	.zero		1


	//   ....[149]....
        /*0a78*/ 	.word	0x00009680
        /*0a7c*/ 	.word	0x00000000
        /*0a80*/ 	.word	0x00000050
        /*0a84*/ 	.short	0x010a
        /*0a86*/ 	.byte	0xff
	.zero		1


	//   ....[150]....
        /*0a88*/ 	.word	0x000096d0
        /*0a8c*/ 	.word	0x0000004a
        /*0a90*/ 	.word	0x000000c0
        /*0a94*/ 	.short	0x010a
        /*0a96*/ 	.byte	0xff
	.zero		1


	//   ....[151]....
        /*0a98*/ 	.word	0x00009720
        /*0a9c*/ 	.word	0x00000003
        /*0aa0*/ 	.word	0x00000050
        /*0aa4*/ 	.short	0x010a
        /*0aa6*/ 	.byte	0xff
	.zero		1


	//   ....[152]....
        /*0aa8*/ 	.word	0x00009770
        /*0aac*/ 	.word	0x00000053
        /*0ab0*/ 	.word	0x00000050
        /*0ab4*/ 	.short	0x010a
        /*0ab6*/ 	.byte	0xff
	.zero		1


	//   ....[153]....
        /*0ab8*/ 	.word	0x000097c0
        /*0abc*/ 	.word	0x00000058
        /*0ac0*/ 	.word	0x00000050
        /*0ac4*/ 	.short	0x010a
        /*0ac6*/ 	.byte	0xff
	.zero		1


	//----- nvinfo : EIATTR_NUM_MBARRIERS
	.align		4
.L_47:
        /*0ac8*/ 	.byte	0x03, 0x38
        /*0aca*/ 	.short	0x0025


	//----- nvinfo : EIATTR_EXIT_INSTR_OFFSETS
	.align		4
        /*0acc*/ 	.byte	0x04, 0x1c
        /*0ace*/ 	.short	(.L_49 - .L_48)


	//   ....[0]....
.L_48:
        /*0ad0*/ 	.word	0x00002ad0


	//   ....[1]....
        /*0ad4*/ 	.word	0x00002fd0


	//   ....[2]....
        /*0ad8*/ 	.word	0x00003030


	//   ....[3]....
        /*0adc*/ 	.word	0x00004390


	//   ....[4]....
        /*0ae0*/ 	.word	0x00005580


	//   ....[5]....
        /*0ae4*/ 	.word	0x000055c0


	//   ....[6]....
        /*0ae8*/ 	.word	0x00008990


	//   ....[7]....
        /*0aec*/ 	.word	0x00008a10


	//   ....[8]....
        /*0af0*/ 	.word	0x00008a40


	//   ....[9]....
        /*0af4*/ 	.word	0x00008ab0


	//----- nvinfo : EIATTR_MAX_THREADS
	.align		4
.L_49:
        /*0af8*/ 	.byte	0x04, 0x05
        /*0afa*/ 	.short	(.L_51 - .L_50)
.L_50:
        /*0afc*/ 	.word	0x00000100
        /*0b00*/ 	.word	0x00000001
        /*0b04*/ 	.word	0x00000001


	//----- nvinfo : EIATTR_CRS_STACK_SIZE
	.align		4
.L_51:
        /*0b08*/ 	.byte	0x04, 0x1e
        /*0b0a*/ 	.short	(.L_53 - .L_52)
.L_52:
        /*0b0c*/ 	.word	0x00000000


	//----- nvinfo : EIATTR_CBANK_PARAM_SIZE
	.align		4
.L_53:
        /*0b10*/ 	.byte	0x03, 0x19
        /*0b12*/ 	.short	0x0800


	//----- nvinfo : EIATTR_PARAM_CBANK
	.align		4
        /*0b14*/ 	.byte	0x04, 0x0a
        /*0b16*/ 	.short	(.L_55 - .L_54)
	.align		4
.L_54:
        /*0b18*/ 	.word	index@(.nv.constant0._ZN7cutlass13device_kernelINS_4gemm6kernel13GemmUniversalIN4cute5tupleIJiiiiEEENS1_10collective13CollectiveMmaINS1_35MainloopSm100TmaUmmaWarpSpecializedILi5ELi2ELi4ENS5_IJNS4_1CILi8EEENSA_ILi1EEESC_EEEEENS5_IJNSA_ILi128EEESF_NSA_ILi64EEEEEENS_6half_tENS5_IJSC_llEEESI_SJ_NS4_8TiledMMAINS4_8MMA_AtomIJNS4_26SM100_MMA_F16BF16_2x1SM_SSISI_SI_fLi128ELi128ELNS4_4UMMA5MajorE1ELSO_1ELNSN_7ScaleInE0ELSP_0EEEEEENS4_6LayoutINS5_IJSC_SC_SC_EEENS5_IJNSA_ILi0EEESU_SU_EEEEENS5_IJNS4_10UnderscoreESX_SX_EEEEENS4_18SM100_TMA_2SM_LOADENS4_14ComposedLayoutINS4_7SwizzleILi3ELi4ELi3EEENS4_18smem_ptr_flag_bitsILi16EEENSS_INS5_IJSG_SB_EEENS5_IJSC_SG_EEEEEEEvNS4_8identityENS4_28SM100_TMA_2SM_LOAD_MULTICASTES19_vS1A_EENS_8epilogue10collective18CollectiveEpilogueINS1D_23Sm100TmaWarpSpecializedILi4ELi2ELi16ELb1ELb0EEEJNS5_IJSG_SF_SG_EEENS5_IJNSS_ISG_SC_EENSS_INS5_IJNSA_ILi16EEENSA_ILi2EEEEEES17_EEEEESI_NS5_IJlSC_lEEESI_S1P_NS1D_6fusion15FusionCallbacksIS1H_NS1Q_17LinearCombinationISI_fSI_fLNS_15FloatRoundStyleE2EEES1I_S1O_JEEENS4_5SM1004TMEM4LOAD26SM100_TMEM_LOAD_32dp32b16xENS4_13SM90_TMA_LOADENS11_INS12_ILi1ELi4ELi3EEES15_NSS_INS5_IJSB_S1K_EEENS5_IJS1K_SC_EEEEEEENS4_39AutoVectorizingCopyWithAssumedAlignmentILi128EEENS4_14SM90_TMA_STOREES25_S27_S27_EEEvvEEEEvNT_6ParamsE)
        /*0b1c*/ 	.short	0x0380
        /*0b1e*/ 	.short	0x0800


	//----- nvinfo : EIATTR_SW_WAR
	.align		4
.L_55:
        /*0b20*/ 	.byte	0x04, 0x36
        /*0b22*/ 	.short	(.L_57 - .L_56)
.L_56:
        /*0b24*/ 	.word	0x00000008
.L_57:


//--------------------- .nv.callgraph             --------------------------
	.section	.nv.callgraph,"",@"SHT_CUDA_CALLGRAPH"
	.align	4
	.sectionentsize	8
	.align		4
        /*0000*/ 	.word	0x00000000
	.align		4
        /*0004*/ 	.word	0xffffffff
	.align		4
        /*0008*/ 	.word	index@(_ZN7cutlass13device_kernelINS_4gemm6kernel13GemmUniversalIN4cute5tupleIJiiiiEEENS1_10collective13CollectiveMmaINS1_35MainloopSm100TmaUmmaWarpSpecializedILi5ELi2ELi4ENS5_IJNS4_1CILi8EEENSA_ILi1EEESC_EEEEENS5_IJNSA_ILi128EEESF_NSA_ILi64EEEEEENS_6half_tENS5_IJSC_llEEESI_SJ_NS4_8TiledMMAINS4_8MMA_AtomIJNS4_26SM100_MMA_F16BF16_2x1SM_SSISI_SI_fLi128ELi128ELNS4_4UMMA5MajorE1ELSO_1ELNSN_7ScaleInE0ELSP_0EEEEEENS4_6LayoutINS5_IJSC_SC_SC_EEENS5_IJNSA_ILi0EEESU_SU_EEEEENS5_IJNS4_10UnderscoreESX_SX_EEEEENS4_18SM100_TMA_2SM_LOADENS4_14ComposedLayoutINS4_7SwizzleILi3ELi4ELi3EEENS4_18smem_ptr_flag_bitsILi16EEENSS_INS5_IJSG_SB_EEENS5_IJSC_SG_EEEEEEEvNS4_8identityENS4_28SM100_TMA_2SM_LOAD_MULTICASTES19_vS1A_EENS_8epilogue10collective18CollectiveEpilogueINS1D_23Sm100TmaWarpSpecializedILi4ELi2ELi16ELb1ELb0EEEJNS5_IJSG_SF_SG_EEENS5_IJNSS_ISG_SC_EENSS_INS5_IJNSA_ILi16EEENSA_ILi2EEEEEES17_EEEEESI_NS5_IJlSC_lEEESI_S1P_NS1D_6fusion15FusionCallbacksIS1H_NS1Q_17LinearCombinationISI_fSI_fLNS_15FloatRoundStyleE2EEES1I_S1O_JEEENS4_5SM1004TMEM4LOAD26SM100_TMEM_LOAD_32dp32b16xENS4_13SM90_TMA_LOADENS11_INS12_ILi1ELi4ELi3EEES15_NSS_INS5_IJSB_S1K_EEENS5_IJS1K_SC_EEEEEEENS4_39AutoVectorizingCopyWithAssumedAlignmentILi128EEENS4_14SM90_TMA_STOREES25_S27_S27_EEEvvEEEEvNT_6ParamsE)
	.align		4
        /*000c*/ 	.word	index@(__assertfail)
	.align		4
        /*0010*/ 	.word	0x00000000
	.align		4
        /*0014*/ 	.word	0xfffffffe
	.align		4
        /*0018*/ 	.word	0x00000000
	.align		4
        /*001c*/ 	.word	0xfffffffd
	.align		4
        /*0020*/ 	.word	0x00000000
	.align		4
        /*0024*/ 	.word	0xfffffffc


//--------------------- .nv.constant4             --------------------------
	.section	.nv.constant4,"a",@progbits
	.align	8
	.align		8
.nv.constant4:
        /*0000*/ 	.dword	__assertfail
	.align		8
        /*0008*/ 	.dword	__unnamed_1
	.align		8
        /*0010*/ 	.dword	__unnamed_2
	.align		8
        /*0018*/ 	.dword	_ZN40_INTERNAL_c7554e6c_4_k_cu_719df618_426484cuda3std3__45__cpo5beginE
	.align		8
        /*0020*/ 	.dword	_ZN40_INTERNAL_c7554e6c_4_k_cu_719df618_426484cuda3std3__45__cpo3endE
	.align		8
        /*0028*/ 	.dword	_ZN40_INTERNAL_c7554e6c_4_k_cu_719df618_426484cuda3std3__45__cpo6cbeginE
	.align		8
        /*0030*/ 	.dword	_ZN40_INTERNAL_c7554e6c_4_k_cu_719df618_426484cuda3std3__45__cpo4cendE
	.align		8
        /*0038*/ 	.dword	_ZN40_INTERNAL_c7554e6c_4_k_cu_719df618_426484cuda3std3__442_GLOBAL__N__c7554e6c_4_k_cu_719df618_426486ignoreE
	.align		8
        /*0040*/ 	.dword	_ZN40_INTERNAL_c7554e6c_4_k_cu_719df618_426484cuda3std3__419piecewise_constructE
	.align		8
        /*0048*/ 	.dword	_ZN40_INTERNAL_c7554e6c_4_k_cu_719df618_426484cuda3std3__48in_placeE
	.align		8
        /*0050*/ 	.dword	_ZN40_INTERNAL_c7554e6c_4_k_cu_719df618_426484cuda3std6ranges3__45__cpo4swapE
	.align		8
        /*0058*/ 	.dword	_ZN40_INTERNAL_c7554e6c_4_k_cu_719df618_426484cuda3std6ranges3__45__cpo9iter_moveE
	.align		8
        /*0060*/ 	.dword	_ZN40_INTERNAL_c7554e6c_4_k_cu_719df618_426484cute7productE
	.align		8
        /*0068*/ 	.dword	_ZN40_INTERNAL_c7554e6c_4_k_cu_719df618_426484cute1_E
	.align		8
        /*0070*/ 	.dword	$str$25
	.align		8
        /*0078*/ 	.dword	$str$26
	.align		8
        /*0080*/ 	.dword	$str$27
	.align		8
        /*0088*/ 	.dword	$str$28


//--------------------- .text._ZN7cutlass13device_kernelINS_4gemm6kernel13GemmUniversalIN4cute5tupleIJiiiiEEENS1_10collective13CollectiveMmaINS1_35MainloopSm100TmaUmmaWarpSpecializedILi5ELi2ELi4ENS5_IJNS4_1CILi8EEENSA_ILi1EEESC_EEEEENS5_IJNSA_ILi128EEESF_NSA_ILi64EEEEEENS_6half_tENS5_IJSC_llEEESI_SJ_NS4_8TiledMMAINS4_8MMA_AtomIJNS4_26SM100_MMA_F16BF16_2x1SM_SSISI_SI_fLi128ELi128ELNS4_4UMMA5MajorE1ELSO_1ELNSN_7ScaleInE0ELSP_0EEEEEENS4_6LayoutINS5_IJSC_SC_SC_EEENS5_IJNSA_ILi0EEESU_SU_EEEEENS5_IJNS4_10UnderscoreESX_SX_EEEEENS4_18SM100_TMA_2SM_LOADENS4_14ComposedLayoutINS4_7SwizzleILi3ELi4ELi3EEENS4_18smem_ptr_flag_bitsILi16EEENSS_INS5_IJSG_SB_EEENS5_IJSC_SG_EEEEEEEvNS4_8identityENS4_28SM100_TMA_2SM_LOAD_MULTICASTES19_vS1A_EENS_8epilogue10collective18CollectiveEpilogueINS1D_23Sm100TmaWarpSpecializedILi4ELi2ELi16ELb1ELb0EEEJNS5_IJSG_SF_SG_EEENS5_IJNSS_ISG_SC_EENSS_INS5_IJNSA_ILi16EEENSA_ILi2EEEEEES17_EEEEESI_NS5_IJlSC_lEEESI_S1P_NS1D_6fusion15FusionCallbacksIS1H_NS1Q_17LinearCombinationISI_fSI_fLNS_15FloatRoundStyleE2EEES1I_S1O_JEEENS4_5SM1004TMEM4LOAD26SM100_TMEM_LOAD_32dp32b16xENS4_13SM90_TMA_LOADENS11_INS12_ILi1ELi4ELi3EEES15_NSS_INS5_IJSB_S1K_EEENS5_IJS1K_SC_EEEEEEENS4_39AutoVectorizingCopyWithAssumedAlignmentILi128EEENS4_14SM90_TMA_STOREES25_S27_S27_EEEvvEEEEvNT_6ParamsE --------------------------
	.section	.text._ZN7cutlass13device_kernelINS_4gemm6kernel13GemmUniversalIN4cute5tupleIJiiiiEEENS1_10collective13CollectiveMmaINS1_35MainloopSm100TmaUmmaWarpSpecializedILi5ELi2ELi4ENS5_IJNS4_1CILi8EEENSA_ILi1EEESC_EEEEENS5_IJNSA_ILi128EEESF_NSA_ILi64EEEEEENS_6half_tENS5_IJSC_llEEESI_SJ_NS4_8TiledMMAINS4_8MMA_AtomIJNS4_26SM100_MMA_F16BF16_2x1SM_SSISI_SI_fLi128ELi128ELNS4_4UMMA5MajorE1ELSO_1ELNSN_7ScaleInE0ELSP_0EEEEEENS4_6LayoutINS5_IJSC_SC_SC_EEENS5_IJNSA_ILi0EEESU_SU_EEEEENS5_IJNS4_10UnderscoreESX_SX_EEEEENS4_18SM100_TMA_2SM_LOADENS4_14ComposedLayoutINS4_7SwizzleILi3ELi4ELi3EEENS4_18smem_ptr_flag_bitsILi16EEENSS_INS5_IJSG_SB_EEENS5_IJSC_SG_EEEEEEEvNS4_8identityENS4_28SM100_TMA_2SM_LOAD_MULTICASTES19_vS1A_EENS_8epilogue10collective18CollectiveEpilogueINS1D_23Sm100TmaWarpSpecializedILi4ELi2ELi16ELb1ELb0EEEJNS5_IJSG_SF_SG_EEENS5_IJNSS_ISG_SC_EENSS_INS5_IJNSA_ILi16EEENSA_ILi2EEEEEES17_EEEEESI_NS5_IJlSC_lEEESI_S1P_NS1D_6fusion15FusionCallbacksIS1H_NS1Q_17LinearCombinationISI_fSI_fLNS_15FloatRoundStyleE2EEES1I_S1O_JEEENS4_5SM1004TMEM4LOAD26SM100_TMEM_LOAD_32dp32b16xENS4_13SM90_TMA_LOADENS11_INS12_ILi1ELi4ELi3EEES15_NSS_INS5_IJSB_S1K_EEENS5_IJS1K_SC_EEEEEEENS4_39AutoVectorizingCopyWithAssumedAlignmentILi128EEENS4_14SM90_TMA_STOREES25_S27_S27_EEEvvEEEEvNT_6ParamsE,"ax",@progbits
	.align	128
.text._ZN7cutlass13device_kernelINS_4gemm6kernel13GemmUniversalIN4cute5tupleIJiiiiEEENS1_10collective13CollectiveMmaINS1_35MainloopSm100TmaUmmaWarpSpecializedILi5ELi2ELi4ENS5_IJNS4_1CILi8EEENSA_ILi1EEESC_EEEEENS5_IJNSA_ILi128EEESF_NSA_ILi64EEEEEENS_6half_tENS5_IJSC_llEEESI_SJ_NS4_8TiledMMAINS4_8MMA_AtomIJNS4_26SM100_MMA_F16BF16_2x1SM_SSISI_SI_fLi128ELi128ELNS4_4UMMA5MajorE1ELSO_1ELNSN_7ScaleInE0ELSP_0EEEEEENS4_6LayoutINS5_IJSC_SC_SC_EEENS5_IJNSA_ILi0EEESU_SU_EEEEENS5_IJNS4_10UnderscoreESX_SX_EEEEENS4_18SM100_TMA_2SM_LOADENS4_14ComposedLayoutINS4_7SwizzleILi3ELi4ELi3EEENS4_18smem_ptr_flag_bitsILi16EEENSS_INS5_IJSG_SB_EEENS5_IJSC_SG_EEEEEEEvNS4_8identityENS4_28SM100_TMA_2SM_LOAD_MULTICASTES19_vS1A_EENS_8epilogue10collective18CollectiveEpilogueINS1D_23Sm100TmaWarpSpecializedILi4ELi2ELi16ELb1ELb0EEEJNS5_IJSG_SF_SG_EEENS5_IJNSS_ISG_SC_EENSS_INS5_IJNSA_ILi16EEENSA_ILi2EEEEEES17_EEEEESI_NS5_IJlSC_lEEESI_S1P_NS1D_6fusion15FusionCallbacksIS1H_NS1Q_17LinearCombinationISI_fSI_fLNS_15FloatRoundStyleE2EEES1I_S1O_JEEENS4_5SM1004TMEM4LOAD26SM100_TMEM_LOAD_32dp32b16xENS4_13SM90_TMA_LOADENS11_INS12_ILi1ELi4ELi3EEES15_NSS_INS5_IJSB_S1K_EEENS5_IJS1K_SC_EEEEEEENS4_39AutoVectorizingCopyWithAssumedAlignmentILi128EEENS4_14SM90_TMA_STOREES25_S27_S27_EEEvvEEEEvNT_6ParamsE:
        .type           _ZN7cutlass13device_kernelINS_4gemm6kernel13GemmUniversalIN4cute5tupleIJiiiiEEENS1_10collective13CollectiveMmaINS1_35MainloopSm100TmaUmmaWarpSpecializedILi5ELi2ELi4ENS5_IJNS4_1CILi8EEENSA_ILi1EEESC_EEEEENS5_IJNSA_ILi128EEESF_NSA_ILi64EEEEEENS_6half_tENS5_IJSC_llEEESI_SJ_NS4_8TiledMMAINS4_8MMA_AtomIJNS4_26SM100_MMA_F16BF16_2x1SM_SSISI_SI_fLi128ELi128ELNS4_4UMMA5MajorE1ELSO_1ELNSN_7ScaleInE0ELSP_0EEEEEENS4_6LayoutINS5_IJSC_SC_SC_EEENS5_IJNSA_ILi0EEESU_SU_EEEEENS5_IJNS4_10UnderscoreESX_SX_EEEEENS4_18SM100_TMA_2SM_LOADENS4_14ComposedLayoutINS4_7SwizzleILi3ELi4ELi3EEENS4_18smem_ptr_flag_bitsILi16EEENSS_INS5_IJSG_SB_EEENS5_IJSC_SG_EEEEEEEvNS4_8identityENS4_28SM100_TMA_2SM_LOAD_MULTICASTES19_vS1A_EENS_8epilogue10collective18CollectiveEpilogueINS1D_23Sm100TmaWarpSpecializedILi4ELi2ELi16ELb1ELb0EEEJNS5_IJSG_SF_SG_EEENS5_IJNSS_ISG_SC_EENSS_INS5_IJNSA_ILi16EEENSA_ILi2EEEEEES17_EEEEESI_NS5_IJlSC_lEEESI_S1P_NS1D_6fusion15FusionCallbacksIS1H_NS1Q_17LinearCombinationISI_fSI_fLNS_15FloatRoundStyleE2EEES1I_S1O_JEEENS4_5SM1004TMEM4LOAD26SM100_TMEM_LOAD_32dp32b16xENS4_13SM90_TMA_LOADENS11_INS12_ILi1ELi4ELi3EEES15_NSS_INS5_IJSB_S1K_EEENS5_IJS1K_SC_EEEEEEENS4_39AutoVectorizingCopyWithAssumedAlignmentILi128EEENS4_14SM90_TMA_STOREES25_S27_S27_EEEvvEEEEvNT_6ParamsE,@function
        .size           _ZN7cutlass13device_kernelINS_4gemm6kernel13GemmUniversalIN4cute5tupleIJiiiiEEENS1_10collective13CollectiveMmaINS1_35MainloopSm100TmaUmmaWarpSpecializedILi5ELi2ELi4ENS5_IJNS4_1CILi8EEENSA_ILi1EEESC_EEEEENS5_IJNSA_ILi128EEESF_NSA_ILi64EEEEEENS_6half_tENS5_IJSC_llEEESI_SJ_NS4_8TiledMMAINS4_8MMA_AtomIJNS4_26SM100_MMA_F16BF16_2x1SM_SSISI_SI_fLi128ELi128ELNS4_4UMMA5MajorE1ELSO_1ELNSN_7ScaleInE0ELSP_0EEEEEENS4_6LayoutINS5_IJSC_SC_SC_EEENS5_IJNSA_ILi0EEESU_SU_EEEEENS5_IJNS4_10UnderscoreESX_SX_EEEEENS4_18SM100_TMA_2SM_LOADENS4_14ComposedLayoutINS4_7SwizzleILi3ELi4ELi3EEENS4_18smem_ptr_flag_bitsILi16EEENSS_INS5_IJSG_SB_EEENS5_IJSC_SG_EEEEEEEvNS4_8identityENS4_28SM100_TMA_2SM_LOAD_MULTICASTES19_vS1A_EENS_8epilogue10collective18CollectiveEpilogueINS1D_23Sm100TmaWarpSpecializedILi4ELi2ELi16ELb1ELb0EEEJNS5_IJSG_SF_SG_EEENS5_IJNSS_ISG_SC_EENSS_INS5_IJNSA_ILi16EEENSA_ILi2EEEEEES17_EEEEESI_NS5_IJlSC_lEEESI_S1P_NS1D_6fusion15FusionCallbacksIS1H_NS1Q_17LinearCombinationISI_fSI_fLNS_15FloatRoundStyleE2EEES1I_S1O_JEEENS4_5SM1004TMEM4LOAD26SM100_TMEM_LOAD_32dp32b16xENS4_13SM90_TMA_LOADENS11_INS12_ILi1ELi4ELi3EEES15_NSS_INS5_IJSB_S1K_EEENS5_IJS1K_SC_EEEEEEENS4_39AutoVectorizingCopyWithAssumedAlignmentILi128EEENS4_14SM90_TMA_STOREES25_S27_S27_EEEvvEEEEvNT_6ParamsE,(.L_x_200 - _ZN7cutlass13device_kernelINS_4gemm6kernel13GemmUniversalIN4cute5tupleIJiiiiEEENS1_10collective13CollectiveMmaINS1_35MainloopSm100TmaUmmaWarpSpecializedILi5ELi2ELi4ENS5_IJNS4_1CILi8EEENSA_ILi1EEESC_EEEEENS5_IJNSA_ILi128EEESF_NSA_ILi64EEEEEENS_6half_tENS5_IJSC_llEEESI_SJ_NS4_8TiledMMAINS4_8MMA_AtomIJNS4_26SM100_MMA_F16BF16_2x1SM_SSISI_SI_fLi128ELi128ELNS4_4UMMA5MajorE1ELSO_1ELNSN_7ScaleInE0ELSP_0EEEEEENS4_6LayoutINS5_IJSC_SC_SC_EEENS5_IJNSA_ILi0EEESU_SU_EEEEENS5_IJNS4_10UnderscoreESX_SX_EEEEENS4_18SM100_TMA_2SM_LOADENS4_14ComposedLayoutINS4_7SwizzleILi3ELi4ELi3EEENS4_18smem_ptr_flag_bitsILi16EEENSS_INS5_IJSG_SB_EEENS5_IJSC_SG_EEEEEEEvNS4_8identityENS4_28SM100_TMA_2SM_LOAD_MULTICASTES19_vS1A_EENS_8epilogue10collective18CollectiveEpilogueINS1D_23Sm100TmaWarpSpecializedILi4ELi2ELi16ELb1ELb0EEEJNS5_IJSG_SF_SG_EEENS5_IJNSS_ISG_SC_EENSS_INS5_IJNSA_ILi16EEENSA_ILi2EEEEEES17_EEEEESI_NS5_IJlSC_lEEESI_S1P_NS1D_6fusion15FusionCallbacksIS1H_NS1Q_17LinearCombinationISI_fSI_fLNS_15FloatRoundStyleE2EEES1I_S1O_JEEENS4_5SM1004TMEM4LOAD26SM100_TMEM_LOAD_32dp32b16xENS4_13SM90_TMA_LOADENS11_INS12_ILi1ELi4ELi3EEES15_NSS_INS5_IJSB_S1K_EEENS5_IJS1K_SC_EEEEEEENS4_39AutoVectorizingCopyWithAssumedAlignmentILi128EEENS4_14SM90_TMA_STOREES25_S27_S27_EEEvvEEEEvNT_6ParamsE)
        .other          _ZN7cutlass13device_kernelINS_4gemm6kernel13GemmUniversalIN4cute5tupleIJiiiiEEENS1_10collective13CollectiveMmaINS1_35MainloopSm100TmaUmmaWarpSpecializedILi5ELi2ELi4ENS5_IJNS4_1CILi8EEENSA_ILi1EEESC_EEEEENS5_IJNSA_ILi128EEESF_NSA_ILi64EEEEEENS_6half_tENS5_IJSC_llEEESI_SJ_NS4_8TiledMMAINS4_8MMA_AtomIJNS4_26SM100_MMA_F16BF16_2x1SM_SSISI_SI_fLi128ELi128ELNS4_4UMMA5MajorE1ELSO_1ELNSN_7ScaleInE0ELSP_0EEEEEENS4_6LayoutINS5_IJSC_SC_SC_EEENS5_IJNSA_ILi0EEESU_SU_EEEEENS5_IJNS4_10UnderscoreESX_SX_EEEEENS4_18SM100_TMA_2SM_LOADENS4_14ComposedLayoutINS4_7SwizzleILi3ELi4ELi3EEENS4_18smem_ptr_flag_bitsILi16EEENSS_INS5_IJSG_SB_EEENS5_IJSC_SG_EEEEEEEvNS4_8identityENS4_28SM100_TMA_2SM_LOAD_MULTICASTES19_vS1A_EENS_8epilogue10collective18CollectiveEpilogueINS1D_23Sm100TmaWarpSpecializedILi4ELi2ELi16ELb1ELb0EEEJNS5_IJSG_SF_SG_EEENS5_IJNSS_ISG_SC_EENSS_INS5_IJNSA_ILi16EEENSA_ILi2EEEEEES17_EEEEESI_NS5_IJlSC_lEEESI_S1P_NS1D_6fusion15FusionCallbacksIS1H_NS1Q_17LinearCombinationISI_fSI_fLNS_15FloatRoundStyleE2EEES1I_S1O_JEEENS4_5SM1004TMEM4LOAD26SM100_TMEM_LOAD_32dp32b16xENS4_13SM90_TMA_LOADENS11_INS12_ILi1ELi4ELi3EEES15_NSS_INS5_IJSB_S1K_EEENS5_IJS1K_SC_EEEEEEENS4_39AutoVectorizingCopyWithAssumedAlignmentILi128EEENS4_14SM90_TMA_STOREES25_S27_S27_EEEvvEEEEvNT_6ParamsE,@"STO_CUDA_ENTRY STV_DEFAULT"
_ZN7cutlass13device_kernelINS_4gemm6kernel13GemmUniversalIN4cute5tupleIJiiiiEEENS1_10collective13CollectiveMmaINS1_35MainloopSm100TmaUmmaWarpSpecializedILi5ELi2ELi4ENS5_IJNS4_1CILi8EEENSA_ILi1EEESC_EEEEENS5_IJNSA_ILi128EEESF_NSA_ILi64EEEEEENS_6half_tENS5_IJSC_llEEESI_SJ_NS4_8TiledMMAINS4_8MMA_AtomIJNS4_26SM100_MMA_F16BF16_2x1SM_SSISI_SI_fLi128ELi128ELNS4_4UMMA5MajorE1ELSO_1ELNSN_7ScaleInE0ELSP_0EEEEEENS4_6LayoutINS5_IJSC_SC_SC_EEENS5_IJNSA_ILi0EEESU_SU_EEEEENS5_IJNS4_10UnderscoreESX_SX_EEEEENS4_18SM100_TMA_2SM_LOADENS4_14ComposedLayoutINS4_7SwizzleILi3ELi4ELi3EEENS4_18smem_ptr_flag_bitsILi16EEENSS_INS5_IJSG_SB_EEENS5_IJSC_SG_EEEEEEEvNS4_8identityENS4_28SM100_TMA_2SM_LOAD_MULTICASTES19_vS1A_EENS_8epilogue10collective18CollectiveEpilogueINS1D_23Sm100TmaWarpSpecializedILi4ELi2ELi16ELb1ELb0EEEJNS5_IJSG_SF_SG_EEENS5_IJNSS_ISG_SC_EENSS_INS5_IJNSA_ILi16EEENSA_ILi2EEEEEES17_EEEEESI_NS5_IJlSC_lEEESI_S1P_NS1D_6fusion15FusionCallbacksIS1H_NS1Q_17LinearCombinationISI_fSI_fLNS_15FloatRoundStyleE2EEES1I_S1O_JEEENS4_5SM1004TMEM4LOAD26SM100_TMEM_LOAD_32dp32b16xENS4_13SM90_TMA_LOADENS11_INS12_ILi1ELi4ELi3EEES15_NSS_INS5_IJSB_S1K_EEENS5_IJS1K_SC_EEEEEEENS4_39AutoVectorizingCopyWithAssumedAlignmentILi128EEENS4_14SM90_TMA_STOREES25_S27_S27_EEEvvEEEEvNT_6ParamsE:
[----:B------:R-:W1:Y:S01]  /*0000*/  LDC R1, c[0x0][0x37c] ;  /* 0x0000df00ff017b82 */ /* 0x000e620000000800 */
[----:B------:R-:W2:Y:S01]  /*0010*/  S2R R72, SR_TID.X ;  /* 0x0000000000487919 */ /* 0x000ea20000002100 */
[----:B------:R-:W3:Y:S06]  /*0020*/  LDCU.64 UR4, c[0x0][0x890] ;  /* 0x00011200ff0477ac */ /* 0x000eec0008000a00 */
[----:B------:R-:W4:Y:S01]  /*0030*/  S2UR UR37, SR_CgaCtaId ;  /* 0x00000000002579c3 */ /* 0x000f220000008800 */
[----:B------:R-:W-:Y:S02]  /*0040*/  PRMT R59, RZ, 0x7610, R59 ;  /* 0x00007610ff3b7816 */ /* 0x000fe4000000003b */
[----:B------:R-:W-:Y:S01]  /*0050*/  ELECT P1, URZ, PT ;  /* 0x0000000000ff782f */ /* 0x000fe20003820000 */
[----:B------:R-:W1:Y:S01]  /*0060*/  LDCU.64 UR46, c[0x0][0x358] ;  /* 0x00006b00ff2e77ac */ /* 0x000e620008000a00 */
[----:B---3--:R-:W-:-:S04]  /*0070*/  UISETP.NE.U32.AND UP0, UPT, UR4, URZ, UPT ;  /* 0x000000ff0400728c */ /* 0x008fc8000bf05070 */
[----:B------:R-:W-:Y:S02]  /*0080*/  UISETP.NE.AND.EX UP0, UPT, UR5, URZ, UPT, UP0 ;  /* 0x000000ff0500728c */ /* 0x000fe4000bf05300 */
[----:B----4-:R-:W-:Y:S02]  /*0090*/  ULOP3.LUT UR9, UR37, 0x1, URZ, 0xc0, !UPT ;  /* 0x0000000125097892 */ /* 0x010fe4000f8ec0ff */
[----:B------:R-:W-:Y:S01]  /*00a0*/  ULOP3.LUT UR8, UR37, 0x1, URZ, 0x3c, !UPT ;  /* 0x0000000125087892 */ /* 0x000fe2000f8e3cff */
[----:B--2---:R-:W-:-:S05]  /*00b0*/  SHF.R.U32.HI R66, RZ, 0x5, R72 ;  /* 0x00000005ff427819 */ /* 0x004fca0000011648 */
[----:B------:R-:W2:Y:S02]  /*00c0*/  SHFL.IDX PT, R0, R66, RZ, 0x1f ;  /* 0x00001fff42007589 */ /* 0x000ea400000e0000 */
[----:B--2---:R-:W-:Y:S01]  /*00d0*/  R2UR UR10, R0 ;  /* 0x00000000000a72ca */ /* 0x004fe200000e0000 */
[----:B-1----:R-:W-:-:S14]  /*00e0*/  BRA.U UP0, `(.L_x_0) ;  /* 0x00000001002c7547 */ /* 0x002fdc000b800000 */
[----:B------:R-:W1:Y:S02]  /*00f0*/  LDCU.64 UR6, c[0x0][0x888] ;  /* 0x00011100ff0677ac */ /* 0x000e640008000a00 */
[----:B-1----:R-:W-:-:S04]  /*0100*/  UISETP.NE.U32.AND UP0, UPT, UR6, URZ, UPT ;  /* 0x000000ff0600728c */ /* 0x002fc8000bf05070 */
[----:B------:R-:W-:-:S09]  /*0110*/  UISETP.NE.AND.EX UP0, UPT, UR7, URZ, UPT, UP0 ;  /* 0x000000ff0700728c */ /* 0x000fd2000bf05300 */
[----:B------:R-:W-:Y:S05]  /*0120*/  BRA.U !UP0, `(.L_x_1) ;  /* 0x0000000108107547 */ /* 0x000fea000b800000 */
[----:B------:R-:W1:Y:S02]  /*0130*/  LDC.64 R2, c[0x0][0x888] ;  /* 0x00022200ff027b82 */ /* 0x000e640000000a00 */
[----:B-1----:R1:W5:Y:S01]  /*0140*/  LDG.E R35, desc[UR46][R2.64] ;  /* 0x0000002e02237981 */ /* 0x002362000c1e1900 */
[----:B------:R-:W-:Y:S01]  /*0150*/  HFMA2 R59, -RZ, RZ, 0, 5.9604644775390625e-08 ;  /* 0x00000001ff3b7431 */ /* 0x000fe200000001ff */
[----:B------:R-:W-:Y:S05]  /*0160*/  BRA `(.L_x_0) ;  /* 0x00000000000c7947 */ /* 0x000fea0003800000 */
.L_x_1:
[----:B------:R-:W1:Y:S01]  /*0170*/  LDCU UR6, c[0x0][0x880] ;  /* 0x00011000ff0677ac */ /* 0x000e620008000800 */
[----:B------:R-:W-:Y:S01]  /*0180*/  HFMA2 R59, -RZ, RZ, 0, 5.9604644775390625e-08 ;  /* 0x00000001ff3b7431 */ /* 0x000fe200000001ff */
[----:B-1----:R-:W-:-:S07]  /*0190*/  MOV R35, UR6 ;  /* 0x0000000600237c02 */ /* 0x002fce0008000f00 */
.L_x_0:
[----:B------:R-:W2:Y:S02]  /*01a0*/  LDCU.64 UR6, c[0x0][0x8b0] ;  /* 0x00011600ff0677ac */ /* 0x000ea40008000a00 */
[----:B--2---:R-:W-:-:S04]  /*01b0*/  UISETP.NE.U32.AND UP0, UPT, UR6, URZ, UPT ;  /* 0x000000ff0600728c */ /* 0x004fc8000bf05070 */
[----:B------:R-:W-:-:S09]  /*01c0*/  UISETP.NE.AND.EX UP0, UPT, UR7, URZ, UPT, UP0 ;  /* 0x000000ff0700728c */ /* 0x000fd2000bf05300 */
[----:B------:R-:W-:Y:S05]  /*01d0*/  BRA.U UP0, `(.L_x_2) ;  /* 0x0000000100247547 */ /* 0x000fea000b800000 */
[----:B------:R-:W2:Y:S02]  /*01e0*/  LDCU.64 UR6, c[0x0][0x8a8] ;  /* 0x00011500ff0677ac */ /* 0x000ea40008000a00 */
[----:B--2---:R-:W-:-:S04]  /*01f0*/  UISETP.NE.U32.AND UP0, UPT, UR6, URZ, UPT ;  /* 0x000000ff0600728c */ /* 0x004fc8000bf05070 */
[----:B------:R-:W-:-:S09]  /*0200*/  UISETP.NE.AND.EX UP0, UPT, UR7, URZ, UPT, UP0 ;  /* 0x000000ff0700728c */ /* 0x000fd2000bf05300 */
[----:B------:R-:W-:Y:S05]  /*0210*/  BRA.U !UP0, `(.L_x_3) ;  /* 0x00000001080c7547 */ /* 0x000fea000b800000 */
[----:B------:R-:W2:Y:S02]  /*0220*/  LDC.64 R32, c[0x0][0x8a8] ;  /* 0x00022a00ff207b82 */ /* 0x000ea40000000a00 */
[----:B--2---:R2:W5:Y:S01]  /*0230*/  LDG.E R32, desc[UR46][R32.64] ;  /* 0x0000002e20207981 */ /* 0x004562000c1e1900 */
[----:B------:R-:W-:Y:S05]  /*0240*/  BRA `(.L_x_2) ;  /* 0x0000000000087947 */ /* 0x000fea0003800000 */
.L_x_3:
[----:B------:R-:W2:Y:S02]  /*0250*/  LDCU UR6, c[0x0][0x8a0] ;  /* 0x00011400ff0677ac */ /* 0x000ea40008000800 */
[----:B--2---:R-:W-:Y:S02]  /*0260*/  MOV R32, UR6 ;  /* 0x0000000600207c02 */ /* 0x004fe40008000f00 */
.L_x_2:
[----:B------:R-:W-:Y:S01]  /*0270*/  IMAD.U32 R0, RZ, RZ, UR10 ;  /* 0x0000000aff007e24 */ /* 0x000fe2000f8e00ff */
[----:B------:R-:W-:Y:S04]  /*0280*/  BSSY.RECONVERGENT B0, `(.L_x_4) ;  /* 0x000000c000007945 */ /* 0x000fe80003800200 */
[C---:B------:R-:W-:Y:S02]  /*0290*/  ISETP.NE.OR P2, PT, R0.reuse, 0x1, !P1 ;  /* 0x000000010000780c */ /* 0x040fe40004f45670 */
[----:B------:R-:W-:-:S11]  /*02a0*/  ISETP.NE.OR P0, PT, R0, 0x3, !P1 ;  /* 0x000000030000780c */ /* 0x000fd60004f05670 */
[----:B------:R-:W-:Y:S05]  /*02b0*/  @P2 BRA `(.L_x_5) ;  /* 0x0000000000202947 */ /* 0x000fea0003800000 */
[----:B------:R-:W3:Y:S02]  /*02c0*/  LDCU.64 UR6, c[0x0][0x348] ;  /* 0x00006900ff0677ac */ /* 0x000ee40008000a00 */
[----:B---3--:R-:W-:Y:S02]  /*02d0*/  UIADD3 UR12, UP1, UPT, UR6, 0x80, URZ ;  /* 0x00000080060c7890 */ /* 0x008fe4000ff3e0ff */
[----:B------:R-:W-:Y:S02]  /*02e0*/  UIADD3 UR6, UP0, UPT, UR6, 0x180, URZ ;  /* 0x0000018006067890 */ /* 0x000fe4000ff1e0ff */
[----:B------:R-:W-:Y:S02]  /*02f0*/  UIADD3.X UR13, UPT, UPT, URZ, UR7, URZ, UP1, !UPT ;  /* 0x00000007ff0d7290 */ /* 0x000fe40008ffe4ff */
[----:B------:R-:W-:-:S07]  /*0300*/  UIADD3.X UR7, UPT, UPT, URZ, UR7, URZ, UP0, !UPT ;  /* 0x00000007ff077290 */ /* 0x000fce00087fe4ff */
[----:B------:R3:W-:Y:S02]  /*0310*/  UTMACCTL.PF [UR12] ;  /* 0x000000000c0079b9 */ /* 0x0007e40008040000 */
[----:B------:R3:W-:Y:S02]  /*0320*/  UTMACCTL.PF [UR6] ;  /* 0x00000000060079b9 */ /* 0x0007e40008040000 */
[----:B---3--:R-:W-:Y:S01]  /*0330*/  NOP ;  /* 0x0000000000007918 */ /* 0x008fe20000000000 */
.L_x_5:
[----:B------:R-:W-:Y:S05]  /*0340*/  BSYNC.RECONVERGENT B0 ;  /* 0x0000000000007941 */ /* 0x000fea0003800200 */
.L_x_4:
[----:B------:R-:W-:Y:S04]  /*0350*/  BSSY.RECONVERGENT B0, `(.L_x_6) ;  /* 0x000000a000007945 */ /* 0x000fe80003800200 */
        /* <DEDUP_REMOVED lines=9> */
.L_x_7:
[----:B------:R-:W-:Y:S05]  /*03f0*/  BSYNC.RECONVERGENT B0 ;  /* 0x0000000000007941 */ /* 0x000fea0003800200 */
.L_x_6:
[----:B------:R-:W3:Y:S01]  /*0400*/  LDCU.64 UR6, c[0x0][0x888] ;  /* 0x00011100ff0677ac */ /* 0x000ee20008000a00 */
[----:B------:R-:W-:Y:S02]  /*0410*/  UISETP.EQ.U32.AND UP0, UPT, UR4, URZ, UPT ;  /* 0x000000ff0400728c */ /* 0x000fe4000bf02070 */
[----:B------:R-:W-:Y:S02]  /*0420*/  UPLOP3.LUT UP5, UPT, UPT, UPT, UPT, 0x80, 0x8 ;  /* 0x000000000008789c */ /* 0x000fe40003faf070 */
[----:B---3--:R-:W-:-:S04]  /*0430*/  UISETP.NE.U32.AND UP1, UPT, UR6, URZ, UPT ;  /* 0x000000ff0600728c */ /* 0x008fc8000bf25070 */
[----:B------:R-:W-:-:S04]  /*0440*/  UISETP.NE.AND.EX UP1, UPT, UR7, URZ, UPT, UP1 ;  /* 0x000000ff0700728c */ /* 0x000fc8000bf25310 */
[----:B------:R-:W-:-:S04]  /*0450*/  UISETP.EQ.OR.EX UP2, UPT, UR5, URZ, !UP1, UP0 ;  /* 0x000000ff0500728c */ /* 0x000fc8000cf42700 */
[----:B------:R-:W-:-:S05]  /*0460*/  UP2UR UR50, UPR, URZ, 0x4 ;  /* 0x00000004ff327883 */ /* 0x000fca0008000000 */
[----:B------:R-:W-:Y:S07]  /*0470*/  BRA.U !UP2, `(.L_x_8) ;  /* 0x000000010a207547 */ /* 0x000fee000b800000 */
[----:B------:R-:W-:Y:S01]  /*0480*/  UISETP.NE.U32.AND UP2, UPT, UR4, URZ, UPT ;  /* 0x000000ff0400728c */ /* 0x000fe2000bf45070 */
[----:B-----5:R-:W-:Y:S01]  /*0490*/  FSETP.NEU.AND P0, PT, R35, RZ, PT ;  /* 0x000000ff2300720b */ /* 0x020fe20003f0d000 */
[----:B------:R-:W-:Y:S02]  /*04a0*/  USEL UR4, URZ, 0xffffffff, UP1 ;  /* 0xffffffffff047887 */ /* 0x000fe40008800000 */
[----:B------:R-:W-:-:S10]  /*04b0*/  UISETP.NE.AND.EX UP2, UPT, UR5, URZ, UPT, UP2 ;  /* 0x000000ff0500728c */ /* 0x000fd4000bf45320 */
[----:B------:R-:W-:Y:S01]  /*04c0*/  VOTEU.ANY UP0, P0 ;  /* 0x0000000000ff7886 */ /* 0x000fe20000000100 */
[----:B------:R-:W-:-:S04]  /*04d0*/  @!UP2 USEL UR4, URZ, 0xffffffff, UP0 ;  /* 0xffffffffff04a887 */ /* 0x000fc80008000000 */
[----:B------:R-:W-:-:S04]  /*04e0*/  ULOP3.LUT UR4, UR4, 0x1, URZ, 0xc0, !UPT ;  /* 0x0000000104047892 */ /* 0x000fc8000f8ec0ff */
[----:B------:R-:W-:-:S11]  /*04f0*/  UISETP.NE.U32.AND UP5, UPT, UR4, 0x1, UPT ;  /* 0x000000010400788c */ /* 0x000fd6000bfa5070 */
.L_x_8:
[----:B------:R-:W3:Y:S01]  /*0500*/  SHFL.IDX PT, R0, R66, RZ, 0x1f ;  /* 0x00001fff42007589 */ /* 0x000ee200000e0000 */
[----:B------:R-:W-:-:S04]  /*0510*/  UISETP.NE.AND UP0, UPT, UR10, 0x2, UPT ;  /* 0x000000020a00788c */ /* 0x000fc8000bf05270 */
[----:B------:R-:W-:Y:S02]  /*0520*/  UISETP.EQ.AND UP2, UPT, UR9, URZ, !UP0 ;  /* 0x000000ff0900728c */ /* 0x000fe4000c742270 */
[----:B------:R-:W-:-:S04]  /*0530*/  USEL UR6, URZ, 0x1, UP0 ;  /* 0x00000001ff067887 */ /* 0x000fc80008000000 */
[----:B------:R-:W-:Y:S02]  /*0540*/  PLOP3.LUT P5, PT, P1, PT, UP2, 0x80, 0x8 ;  /* 0x000000000008781c */ /* 0x000fe40000faf028 */
[----:B---3--:R-:W-:-:S13]  /*0550*/  ISETP.NE.AND P0, PT, R0, RZ, PT ;  /* 0x000000ff0000720c */ /* 0x008fda0003f05270 */
[----:B------:R-:W-:Y:S05]  /*0560*/  @P0 BRA `(.L_x_9) ;  /* 0x00000000005c0947 */ /* 0x000fea0003800000 */
[----:B------:R-:W-:Y:S01]  /*0570*/  UMOV UR7, 0x400 ;  /* 0x0000040000077882 */ /* 0x000fe20000000000 */
[----:B------:R-:W-:Y:S01]  /*0580*/  UMOV UR5, 0x1 ;  /* 0x0000000100057882 */ /* 0x000fe20000000000 */
[----:B------:R-:W-:Y:S01]  /*0590*/  UMOV UR4, 0x4 ;  /* 0x0000000400047882 */ /* 0x000fe20000000000 */
[----:B------:R-:W-:Y:S02]  /*05a0*/  ULEA UR7, UR37, UR7, 0x18 ;  /* 0x0000000725077291 */ /* 0x000fe4000f8ec0ff */
[----:B------:R-:W-:-:S04]  /*05b0*/  UIADD3 UR12, UPT, UPT, -UR5, 0x100000, URZ ;  /* 0x00100000050c7890 */ /* 0x000fc8000fffe1ff */
[----:B------:R-:W-:Y:S02]  /*05c0*/  USHF.L.U32 UR13, UR12, 0xb, URZ ;  /* 0x0000000b0c0d7899 */ /* 0x000fe400080006ff */
[----:B------:R-:W-:Y:S02]  /*05d0*/  USHF.L.U32 UR12, UR12, 0x1, URZ ;  /* 0x000000010c0c7899 */ /* 0x000fe400080006ff */
[----:B------:R-:W-:-:S04]  /*05e0*/  UIADD3 UR4, UPT, UPT, -UR4, 0x100000, URZ ;  /* 0x0010000004047890 */ /* 0x000fc8000fffe1ff */
[----:B------:R-:W-:Y:S02]  /*05f0*/  USHF.L.U32 UR5, UR4, 0xb, URZ ;  /* 0x0000000b04057899 */ /* 0x000fe400080006ff */
[----:B------:R-:W-:Y:S01]  /*0600*/  USHF.L.U32 UR4, UR4, 0x1, URZ ;  /* 0x0000000104047899 */ /* 0x000fe200080006ff */
[----:B------:R-:W-:Y:S01]  /*0610*/  ELECT P0, URZ, PT ;  /* 0x0000000000ff782f */ /* 0x000fe20003800000 */
[----:B------:R-:W3:Y:S02]  /*0620*/  FENCE.VIEW.ASYNC.S ;  /* 0x00000000000073c6 */ /* 0x000ee40000000000 */
[----:B---3--:R3:W4:Y:S08]  /*0630*/  SYNCS.EXCH.64 URZ, [UR7], UR12 ;  /* 0x0000000c07ff75b2 */ /* 0x0087300008000100 */
[----:B------:R3:W1:Y:S01]  /*0640*/  SYNCS.EXCH.64 URZ, [UR7+0x28], UR4 ;  /* 0x0000280407ff75b2 */ /* 0x0006620008000100 */
        /* <DEDUP_REMOVED lines=8> */
[----:B------:R-:W-:Y:S01]  /*06d0*/  NOP ;  /* 0x0000000000007918 */ /* 0x000fe20000000000 */
.L_x_9:
[----:B------:R-:W2:Y:S01]  /*06e0*/  SHFL.IDX PT, R0, R66, RZ, 0x1f ;  /* 0x00001fff42007589 */ /* 0x000ea200000e0000 */
[----:B------:R-:W-:Y:S01]  /*06f0*/  NOP ;  /* 0x0000000000007918 */ /* 0x000fe20000000000 */
[----:B--2---:R-:W-:-:S13]  /*0700*/  ISETP.NE.AND P0, PT, R0, 0x1, PT ;  /* 0x000000010000780c */ /* 0x004fda0003f05270 */
[----:B------:R-:W-:Y:S05]  /*0710*/  @P0 BRA `(.L_x_10) ;  /* 0x0000000000540947 */ /* 0x000fea0003800000 */
[----:B---3--:R-:W-:Y:S01]  /*0720*/  UMOV UR7, 0x400 ;  /* 0x0000040000077882 */ /* 0x008fe20000000000 */
        /* <DEDUP_REMOVED lines=10> */
[----:B------:R-:W2:Y:S02]  /*07d0*/  FENCE.VIEW.ASYNC.S ;  /* 0x00000000000073c6 */ /* 0x000ea40000000000 */
[----:B--2---:R2:W3:Y:S08]  /*07e0*/  SYNCS.EXCH.64 URZ, [UR7+0x50], UR12 ;  /* 0x0000500c07ff75b2 */ /* 0x0044f00008000100 */
        /* <DEDUP_REMOVED lines=8> */
.L_x_10:
[----:B------:R-:W4:Y:S01]  /*0870*/  SHFL.IDX PT, R0, R66, RZ, 0x1f ;  /* 0x00001fff42007589 */ /* 0x000f2200000e0000 */
[----:B------:R-:W-:Y:S01]  /*0880*/  NOP ;  /* 0x0000000000007918 */ /* 0x000fe20000000000 */
[----:B----4-:R-:W-:-:S13]  /*0890*/  ISETP.NE.AND P0, PT, R0, 0x3, PT ;  /* 0x000000030000780c */ /* 0x010fda0003f05270 */
[----:B------:R-:W-:Y:S05]  /*08a0*/  @P0 BRA `(.L_x_11) ;  /* 0x00000000002c0947 */ /* 0x000fea0003800000 */
[----:B--23--:R-:W-:Y:S01]  /*08b0*/  UMOV UR5, 0x400 ;  /* 0x0000040000057882 */ /* 0x00cfe20000000000 */
[----:B------:R-:W-:Y:S01]  /*08c0*/  UMOV UR4, 0x20 ;  /* 0x0000002000047882 */ /* 0x000fe20000000000 */
[----:B------:R-:W-:Y:S02]  /*08d0*/  ULEA UR5, UR37, UR5, 0x18 ;  /* 0x0000000525057291 */ /* 0x000fe4000f8ec0ff */
[----:B------:R-:W-:-:S04]  /*08e0*/  UIADD3 UR12, UPT, UPT, -UR4, 0x100000, URZ ;  /* 0x00100000040c7890 */ /* 0x000fc8000fffe1ff */
[----:B------:R-:W-:Y:S02]  /*08f0*/  USHF.L.U32 UR13, UR12, 0xb, URZ ;  /* 0x0000000b0c0d7899 */ /* 0x000fe400080006ff */
[----:B------:R-:W-:Y:S01]  /*0900*/  USHF.L.U32 UR12, UR12, 0x1, URZ ;  /* 0x000000010c0c7899 */ /* 0x000fe200080006ff */
[----:B------:R-:W-:Y:S01]  /*0910*/  ELECT P0, URZ, PT ;  /* 0x0000000000ff782f */ /* 0x000fe20003800000 */
[----:B------:R-:W2:Y:S10]  /*0920*/  FENCE.VIEW.ASYNC.S ;  /* 0x00000000000073c6 */ /* 0x000eb40000000000 */
[----:B--2---:R4:W2:Y:S01]  /*0930*/  SYNCS.EXCH.64 URZ, [UR5+0x90], UR12 ;  /* 0x0000900c05ff75b2 */ /* 0x0048a20008000100 */
[----:B------:R4:W3:Y:S02]  /*0940*/  SYNCS.EXCH.64 URZ, [UR5+0x98], UR12 ;  /* 0x0000980c05ff75b2 */ /* 0x0008e40008000100 */
[----:B----4-:R-:W-:Y:S01]  /*0950*/  NOP ;  /* 0x0000000000007918 */ /* 0x010fe20000000000 */
.L_x_11:
[----:B------:R-:W4:Y:S01]  /*0960*/  SHFL.IDX PT, R0, R66, RZ, 0x1f ;  /* 0x00001fff42007589 */ /* 0x000f2200000e0000 */
[----:B------:R-:W-:Y:S01]  /*0970*/  NOP ;  /* 0x0000000000007918 */ /* 0x000fe20000000000 */
[----:B----4-:R-:W-:-:S13]  /*0980*/  ISETP.NE.AND P0, PT, R0, 0x4, PT ;  /* 0x000000040000780c */ /* 0x010fda0003f05270 */
[----:B------:R-:W-:Y:S05]  /*0990*/  @P0 BRA `(.L_x_12) ;  /* 0x0000000000480947 */ /* 0x000fea0003800000 */
[----:B--23--:R-:W-:Y:S01]  /*09a0*/  UMOV UR7, 0x720 ;  /* 0x0000072000077882 */ /* 0x00cfe20000000000 */
[----:B------:R-:W-:Y:S01]  /*09b0*/  UMOV UR5, 0x400 ;  /* 0x0000040000057882 */ /* 0x000fe20000000000 */
[----:B------:R-:W-:Y:S01]  /*09c0*/  USEL UR7, UR7, 0x620, UP5 ;  /* 0x0000062007077887 */ /* 0x000fe2000a800000 */
        /* <DEDUP_REMOVED lines=10> */
[----:B--2---:R4:W2:Y:S08]  /*0a70*/  SYNCS.EXCH.64 URZ, [UR5+0xa0], UR12 ;  /* 0x0000a00c05ff75b2 */ /* 0x0048b00008000100 */
[----:B------:R4:W3:Y:S01]  /*0a80*/  SYNCS.EXCH.64 URZ, [UR5+0xb0], UR14 ;  /* 0x0000b00e05ff75b2 */ /* 0x0008e20008000100 */
[----:B------:R4:W1:Y:S01]  /*0a90*/  SYNCS.EXCH.64 URZ, [UR5+0xa8], UR12 ;  /* 0x0000a80c05ff75b2 */ /* 0x0008620008000100 */
[----:B------:R4:W1:Y:S02]  /*0aa0*/  SYNCS.EXCH.64 URZ, [UR5+0xb8], UR14 ;  /* 0x0000b80e05ff75b2 */ /* 0x0008640008000100 */
[----:B----4-:R-:W-:Y:S01]  /*0ab0*/  NOP ;  /* 0x0000000000007918 */ /* 0x010fe20000000000 */
.L_x_12:
[----:B------:R-:W4:Y:S01]  /*0ac0*/  SHFL.IDX PT, R0, R66, RZ, 0x1f ;  /* 0x00001fff42007589 */ /* 0x000f2200000e0000 */
[----:B------:R-:W-:Y:S01]  /*0ad0*/  NOP ;  /* 0x0000000000007918 */ /* 0x000fe20000000000 */
[----:B----4-:R-:W-:-:S13]  /*0ae0*/  ISETP.NE.AND P0, PT, R0, 0x5, PT ;  /* 0x000000050000780c */ /* 0x010fda0003f05270 */
[----:B------:R-:W-:Y:S05]  /*0af0*/  @P0 BRA `(.L_x_13) ;  /* 0x0000000000540947 */ /* 0x000fea0003800000 */
[----:B--23--:R-:W-:Y:S01]  /*0b00*/  UMOV UR7, 0x400 ;  /* 0x0000040000077882 */ /* 0x00cfe20000000000 */
        /* <DEDUP_REMOVED lines=14> */
[----:B------:R4:W1:Y:S01]  /*0bf0*/  SYNCS.EXCH.64 URZ, [UR7+0xe8], UR4 ;  /* 0x0000e80407ff75b2 */ /* 0x0008620008000100 */
[----:B------:R4:W1:Y:S01]  /*0c00*/  SYNCS.EXCH.64 URZ, [UR7+0xd0], UR12 ;  /* 0x0000d00c07ff75b2 */ /* 0x0008620008000100 */
[----:B------:R4:W1:Y:S01]  /*0c10*/  SYNCS.EXCH.64 URZ, [UR7+0xf0], UR4 ;  /* 0x0000f00407ff75b2 */ /* 0x0008620008000100 */
[----:B------:R4:W1:Y:S01]  /*0c20*/  SYNCS.EXCH.64 URZ, [UR7+0xd8], UR12 ;  /* 0x0000d80c07ff75b2 */ /* 0x0008620008000100 */
[----:B------:R4:W1:Y:S02]  /*0c30*/  SYNCS.EXCH.64 URZ, [UR7+0xf8], UR4 ;  /* 0x0000f80407ff75b2 */ /* 0x0008640008000100 */
[----:B----4-:R-:W-:Y:S01]  /*0c40*/  NOP ;  /* 0x0000000000007918 */ /* 0x010fe20000000000 */
.L_x_13:
[----:B------:R-:W4:Y:S01]  /*0c50*/  SHFL.IDX PT, R0, R66, RZ, 0x1f ;  /* 0x00001fff42007589 */ /* 0x000f2200000e0000 */
[----:B------:R-:W-:Y:S01]  /*0c60*/  ISETP.NE.OR P1, PT, RZ, UR10, !P1 ;  /* 0x0000000aff007c0c */ /* 0x000fe2000cf25670 */
        /* <DEDUP_REMOVED lines=12> */
[----:B------:R4:W3:Y:S01]  /*0d30*/  SYNCS.EXCH.64 URZ, [UR5+0x110], UR12 ;  /* 0x0001100c05ff75b2 */ /* 0x0008e20008000100 */
[----:B------:R4:W1:Y:S01]  /*0d40*/  SYNCS.EXCH.64 URZ, [UR5+0x108], UR12 ;  /* 0x0001080c05ff75b2 */ /* 0x0008620008000100 */
[----:B------:R4:W1:Y:S02]  /*0d50*/  SYNCS.EXCH.64 URZ, [UR5+0x118], UR12 ;  /* 0x0001180c05ff75b2 */ /* 0x0008640008000100 */
[----:B----4-:R-:W-:Y:S01]  /*0d60*/  NOP ;  /* 0x0000000000007918 */ /* 0x010fe20000000000 */
.L_x_14:
[----:B------:R-:W-:Y:S01]  /*0d70*/  VOTEU.ALL UP0, P1 ;  /* 0x0000000000ff7886 */ /* 0x000fe20000800000 */
[----:B--23--:R-:W-:Y:S01]  /*0d80*/  UMOV UR12, 0x20 ;  /* 0x00000020000c7882 */ /* 0x00cfe20000000000 */
[----:B------:R-:W2:Y:S01]  /*0d90*/  LDCU UR5, c[0x0][0x36c] ;  /* 0x00006d80ff0577ac */ /* 0x000ea20008000800 */
[----:B------:R-:W-:Y:S01]  /*0da0*/  NOP ;  /* 0x0000000000007918 */ /* 0x000fe20000000000 */
[----:B------:R-:W-:Y:S01]  /*0db0*/  LOP3.LUT R10, R72, 0x1f, RZ, 0xc0, !PT ;  /* 0x0000001f480a7812 */ /* 0x000fe200078ec0ff */
[----:B------:R-:W-:Y:S01]  /*0dc0*/  @!UP0 UMOV UR4, 0x400 ;  /* 0x0000040000048882 */ /* 0x000fe20000000000 */
[----:B------:R-:W-:-:S04]  /*0dd0*/  @!UP0 UIADD3 UR12, UPT, UPT, -UR12, 0x100000, URZ ;  /* 0x001000000c0c8890 */ /* 0x000fc8000fffe1ff */
[----:B------:R-:W-:Y:S02]  /*0de0*/  @!UP0 USHF.L.U32 UR13, UR12, 0xb, URZ ;  /* 0x0000000b0c0d8899 */ /* 0x000fe400080006ff */
[----:B------:R-:W-:Y:S02]  /*0df0*/  @!UP0 USHF.L.U32 UR12, UR12, 0x1, URZ ;  /* 0x000000010c0c8899 */ /* 0x000fe400080006ff */
[----:B------:R-:W-:Y:S01]  /*0e00*/  @!UP0 ULEA UR4, UR37, UR4, 0x18 ;  /* 0x0000000425048291 */ /* 0x000fe2000f8ec0ff */
[----:B------:R-:W-:Y:S01]  /*0e10*/  VOTEU.ALL UP0, P1 ;  /* 0x0000000000ff7886 */ /* 0x000fe20000800000 */
[----:B------:R-:W-:Y:S02]  /*0e20*/  UISETP.NE.AND UP4, UPT, UR10, URZ, UPT ;  /* 0x000000ff0a00728c */ /* 0x000fe4000bf85270 */
[----:B--2---:R-:W-:Y:S01]  /*0e30*/  UISETP.EQ.U32.AND UP2, UPT, UR5, 0x1, UPT ;  /* 0x000000010500788c */ /* 0x004fe2000bf42070 */
[----:B------:R-:W2:Y:S07]  /*0e40*/  FENCE.VIEW.ASYNC.S ;  /* 0x00000000000073c6 */ /* 0x000eae0000000000 */
[----:B--2---:R2:W3:Y:S01]  /*0e50*/  @!UP0 SYNCS.EXCH.64 URZ, [UR4+0x120], UR12 ;  /* 0x0001200c04ff85b2 */ /* 0x0044e20008000100 */
[----:B------:R-:W-:Y:S05]  /*0e60*/  BRA.U !UP2, `(.L_x_15) ;  /* 0x000000010a087547 */ /* 0x000fea000b800000 */
[----:B-1-3--:R-:W-:Y:S01]  /*0e70*/  UCGABAR_ARV ;  /* 0x00000000000079c7 */ /* 0x00afe20008000000 */
[----:B------:R-:W-:Y:S05]  /*0e80*/  BRA `(.L_x_16) ;  /* 0x0000000000047947 */ /* 0x000fea0003800000 */
.L_x_15:
[----:B-1-3--:R-:W-:Y:S01]  /*0e90*/  NOP ;  /* 0x0000000000007918 */ /* 0x00afe20000000000 */
.L_x_16:
[----:B------:R-:W1:Y:S01]  /*0ea0*/  S2R R11, SR_CTAID.X ;  /* 0x00000000000b7919 */ /* 0x000e620000002500 */
[----:B------:R-:W-:-:S05]  /*0eb0*/  CS2R.32 R60, SR_CgaSize ;  /* 0x00000000003c7805 */ /* 0x000fca0000008a00 */
[----:B------:R-:W-:-:S05]  /*0ec0*/  IMAD R60, R60, -0xa0, RZ ;  /* 0xffffff603c3c7824 */ /* 0x000fca00078e02ff */
[----:B------:R-:W-:-:S14]  /*0ed0*/  R2UR UR5, R60 ;  /* 0x000000003c0572ca */ /* 0x000fdc00000e0000 */
[----:B------:R-:W3:Y:S01]  /*0ee0*/  LDCU UR5, c[0x0][UR5+0x2b0] ;  /* 0x00005600050577ac */ /* 0x000ee20008000800 */
[----:B------:R-:W-:-:S05]  /*0ef0*/  CS2R.32 R0, SR_CgaSize ;  /* 0x0000000000007805 */ /* 0x000fca0000008a00 */
[----:B------:R-:W-:-:S06]  /*0f00*/  IMAD R0, R0, -0xa0, RZ ;  /* 0xffffff6000007824 */ /* 0x000fcc00078e02ff */
[----:B------:R-:W4:Y:S01]  /*0f10*/  LDC R0, c[0x0][R0+0x2a0] ;  /* 0x0000a80000007b82 */ /* 0x000f220000000800 */
[----:B------:R-:W-:Y:S01]  /*0f20*/  PRMT R8, RZ, 0x7610, R8 ;  /* 0x00007610ff087816 */ /* 0x000fe20000000008 */
[----:B------:R-:W3:Y:S01]  /*0f30*/  S2R R20, SR_CTAID.Y ;  /* 0x0000000000147919 */ /* 0x000ee20000002600 */
[----:B------:R-:W-:-:S05]  /*0f40*/  CS2R.32 R60, SR_CgaSize ;  /* 0x00000000003c7805 */ /* 0x000fca0000008a00 */
[----:B------:R-:W-:-:S05]  /*0f50*/  IMAD R60, R60, -0xa0, RZ ;  /* 0xffffff603c3c7824 */ /* 0x000fca00078e02ff */
[----:B--2---:R-:W-:-:S14]  /*0f60*/  R2UR UR4, R60 ;  /* 0x000000003c0472ca */ /* 0x004fdc00000e0000 */
[----:B------:R-:W2:Y:S01]  /*0f70*/  LDCU UR4, c[0x0][UR4+0x2b4] ;  /* 0x00005680040477ac */ /* 0x000ea20008000800 */
[----:B------:R-:W1:Y:S01]  /*0f80*/  LDCU UR11, c[0x0][0xb30] ;  /* 0x00016600ff0b77ac */ /* 0x000e620008000800 */
[----:B------:R-:W3:Y:S01]  /*0f90*/  LDC R9, c[0x0][0xb24] ;  /* 0x0002c900ff097b82 */ /* 0x000ee20000000800 */
[----:B------:R-:W-:Y:S02]  /*0fa0*/  UISETP.GT.U32.AND UP0, UPT, UR9, 0xffff, UPT ;  /* 0x0000ffff0900788c */ /* 0x000fe4000bf04070 */
[----:B------:R-:W-:Y:S02]  /*0fb0*/  USHF.L.U32 UR7, UR37, 0x9, URZ ;  /* 0x0000000925077899 */ /* 0x000fe400080006ff */
[----:B------:R-:W-:Y:S01]  /*0fc0*/  USEL UR12, UR9, 0xffff, !UP0 ;  /* 0x0000ffff090c7887 */ /* 0x000fe2000c000000 */
[----:B------:R-:W-:-:S05]  /*0fd0*/  CS2R.32 R58, SR_CgaSize ;  /* 0x00000000003a7805 */ /* 0x000fca0000008a00 */
[----:B------:R-:W-:-:S06]  /*0fe0*/  IMAD R58, R58, -0xa0, RZ ;  /* 0xffffff603a3a7824 */ /* 0x000fcc00078e02ff */
[----:B------:R-:W4:Y:S01]  /*0ff0*/  LDC R58, c[0x0][R58+0x2a4] ;  /* 0x0000a9003a3a7b82 */ /* 0x000f220000000800 */
[----:B------:R-:W-:Y:S02]  /*1000*/  ULOP3.LUT UR7, UR7, 0xc00, URZ, 0xc0, !UPT ;  /* 0x00000c0007077892 */ /* 0x000fe4000f8ec0ff */
[----:B------:R-:W-:Y:S02]  /*1010*/  ULOP3.LUT UR12, UR12, 0xffff, URZ, 0xc0, !UPT ;  /* 0x0000ffff0c0c7892 */ /* 0x000fe4000f8ec0ff */
[----:B------:R-:W-:-:S03]  /*1020*/  UISETP.NE.AND UP3, UPT, UR10, 0x2, UPT ;  /* 0x000000020a00788c */ /* 0x000fc6000bf65270 */
[----:B------:R-:W4:Y:S01]  /*1030*/  LDC R26, c[0x0][0xb24] ;  /* 0x0002c900ff1a7b82 */ /* 0x000f220000000800 */
[----:B-1----:R-:W-:Y:S01]  /*1040*/  UISETP.NE.AND UP0, UPT, UR11, 0x1, UPT ;  /* 0x000000010b00788c */ /* 0x002fe2000bf05270 */
[----:B------:R-:W-:Y:S01]  /*1050*/  I2FP.F32.U32 R60, R11 ;  /* 0x0000000b003c7245 */ /* 0x000fe20000201000 */
[----:B------:R-:W-:-:S05]  /*1060*/  IMAD.MOV.U32 R21, RZ, RZ, R11 ;  /* 0x000000ffff157224 */ /* 0x000fca00078e000b */
[----:B------:R-:W1:Y:S01]  /*1070*/  S2UR UR36, SR_CTAID.Z ;  /* 0x00000000002479c3 */ /* 0x000e620000002700 */
[----:B---3--:R-:W-:Y:S02]  /*1080*/  ISETP.GE.AND P0, PT, R9, 0x1, PT ;  /* 0x000000010900780c */ /* 0x008fe40003f06270 */
[----:B------:R-:W-:Y:S01]  /*1090*/  I2FP.F32.U32 R3, R20 ;  /* 0x0000001400037245 */ /* 0x000fe20000201000 */
[----:B------:R-:W-:Y:S01]  /*10a0*/  FMUL R60, R60, UR5 ;  /* 0x000000053c3c7c20 */ /* 0x000fe20008400000 */
[----:B------:R-:W-:-:S03]  /*10b0*/  USHF.R.U32.HI UR5, URZ, 0x6, UR7 ;  /* 0x00000006ff057899 */ /* 0x000fc60008011607 */
[----:B--2---:R-:W-:Y:S01]  /*10c0*/  FMUL R3, R3, UR4 ;  /* 0x0000000403037c20 */ /* 0x004fe20008400000 */
[----:B------:R-:W-:Y:S01]  /*10d0*/  UMOV UR4, 0x55 ;  /* 0x0000005500047882 */ /* 0x000fe20000000000 */
[----:B------:R-:W2:Y:S01]  /*10e0*/  F2I.U32.TRUNC.NTZ R60, R60 ;  /* 0x0000003c003c7305 */ /* 0x000ea2000020f000 */
[----:B------:R-:W-:-:S07]  /*10f0*/  USHF.L.U32 UR4, UR4, UR12, URZ ;  /* 0x0000000c04047299 */ /* 0x000fce00080006ff */
[----:B------:R-:W3:Y:S01]  /*1100*/  F2I.U32.TRUNC.NTZ R3, R3 ;  /* 0x0000000300037305 */ /* 0x000ee2000020f000 */
[----:B--2---:R-:W-:-:S04]  /*1110*/  IMAD.MOV R60, RZ, RZ, -R60 ;  /* 0x000000ffff3c7224 */ /* 0x004fc800078e0a3c */
[----:B----4-:R-:W-:Y:S01]  /*1120*/  IMAD R60, R0, R60, R11 ;  /* 0x0000003c003c7224 */ /* 0x010fe200078e020b */
[----:B------:R-:W-:Y:S02]  /*1130*/  PRMT R0, RZ, 0x7610, R0 ;  /* 0x00007610ff007816 */ /* 0x000fe40000000000 */
[----:B---3--:R-:W-:-:S05]  /*1140*/  IADD3 R3, PT, PT, -R3, RZ, RZ ;  /* 0x000000ff03037210 */ /* 0x008fca0007ffe1ff */
[----:B------:R-:W-:Y:S01]  /*1150*/  IMAD R58, R58, R3, R20 ;  /* 0x000000033a3a7224 */ /* 0x000fe200078e0214 */
[----:B-1----:R-:W-:Y:S06]  /*1160*/  BRA.U UP4, `(.L_x_17) ;  /* 0x0000000104607547 */ /* 0x002fec000b800000 */
[----:B------:R-:W-:Y:S02]  /*1170*/  ISETP.NE.AND P4, PT, R58, RZ, PT ;  /* 0x000000ff3a00720c */ /* 0x000fe40003f85270 */
[C---:B------:R-:W-:Y:S02]  /*1180*/  LOP3.LUT R2, R60.reuse, 0x2, RZ, 0x3c, !PT ;  /* 0x000000023c027812 */ /* 0x040fe400078e3cff */
[C---:B------:R-:W-:Y:S02]  /*1190*/  LOP3.LUT R0, R60.reuse, 0x4, RZ, 0x3c, !PT ;  /* 0x000000043c007812 */ /* 0x040fe400078e3cff */
[----:B------:R-:W-:Y:S02]  /*11a0*/  ISETP.GT.U32.AND P3, PT, R60, 0x1, P4 ;  /* 0x000000013c00780c */ /* 0x000fe40002764070 */
[----:B------:R-:W-:Y:S02]  /*11b0*/  ISETP.GT.U32.AND P2, PT, R2, 0x1, P4 ;  /* 0x000000010200780c */ /* 0x000fe40002744070 */
[----:B------:R-:W-:-:S02]  /*11c0*/  ISETP.GT.U32.AND P1, PT, R0, 0x1, P4 ;  /* 0x000000010000780c */ /* 0x000fc40002724070 */
[----:B------:R-:W-:Y:S02]  /*11d0*/  LOP3.LUT R4, R60, 0x6, RZ, 0x3c, !PT ;  /* 0x000000063c047812 */ /* 0x000fe400078e3cff */
[----:B------:R-:W-:Y:S02]  /*11e0*/  SEL R2, RZ, 0x1, P3 ;  /* 0x00000001ff027807 */ /* 0x000fe40001800000 */
[----:B------:R-:W-:Y:S02]  /*11f0*/  SEL R3, RZ, 0x2, P3 ;  /* 0x00000002ff037807 */ /* 0x000fe40001800000 */
[----:B------:R-:W-:Y:S02]  /*1200*/  SEL R0, RZ, 0x4, P2 ;  /* 0x00000004ff007807 */ /* 0x000fe40001000000 */
[----:B------:R-:W-:Y:S02]  /*1210*/  ISETP.GT.U32.AND P4, PT, R4, 0x1, P4 ;  /* 0x000000010400780c */ /* 0x000fe40002784070 */
[----:B------:R-:W-:-:S02]  /*1220*/  IADD3 R0, PT, PT, R0, R3, R2 ;  /* 0x0000000300007210 */ /* 0x000fc40007ffe002 */
[----:B------:R-:W-:Y:S02]  /*1230*/  SEL R4, RZ, 0x10, P1 ;  /* 0x00000010ff047807 */ /* 0x000fe40000800000 */
[----:B------:R-:W-:Y:S02]  /*1240*/  SEL R3, RZ, 0x8, P2 ;  /* 0x00000008ff037807 */ /* 0x000fe40001000000 */
[----:B------:R-:W-:Y:S02]  /*1250*/  SEL R2, RZ, 0x40, P4 ;  /* 0x00000040ff027807 */ /* 0x000fe40002000000 */
[----:B------:R-:W-:Y:S02]  /*1260*/  SEL R5, RZ, 0x20, P1 ;  /* 0x00000020ff057807 */ /* 0x000fe40000800000 */
[----:B------:R-:W-:Y:S01]  /*1270*/  IADD3 R4, PT, PT, R4, R0, R3 ;  /* 0x0000000004047210 */ /* 0x000fe20007ffe003 */
[----:B------:R-:W-:Y:S01]  /*1280*/  IMAD.MOV.U32 R0, RZ, RZ, 0x3 ;  /* 0x00000003ff007424 */ /* 0x000fe200078e00ff */
[----:B------:R-:W-:-:S02]  /*1290*/  LOP3.LUT R3, R60, 0xfffffffe, RZ, 0xc0, !PT ;  /* 0xfffffffe3c037812 */ /* 0x000fc400078ec0ff */
[----:B------:R-:W-:Y:S02]  /*12a0*/  IADD3 R5, PT, PT, R2, R4, R5 ;  /* 0x0000000402057210 */ /* 0x000fe40007ffe005 */
[----:B------:R-:W-:Y:S02]  /*12b0*/  SEL R2, RZ, 0x80, P4 ;  /* 0x00000080ff027807 */ /* 0x000fe40002000000 */
[----:B------:R-:W-:-:S03]  /*12c0*/  SHF.L.U32 R0, R0, R3, RZ ;  /* 0x0000000300007219 */ /* 0x000fc600000006ff */
[----:B------:R-:W-:-:S05]  /*12d0*/  IMAD.IADD R2, R5, 0x1, R2 ;  /* 0x0000000105027824 */ /* 0x000fca00078e0202 */
[----:B------:R-:W-:Y:S02]  /*12e0*/  PRMT R8, R2, 0x7610, R8 ;  /* 0x0000761002087816 */ /* 0x000fe40000000008 */
.L_x_17:
[----:B------:R-:W-:Y:S05]  /*12f0*/  @!P0 BRA `(.L_x_18) ;  /* 0x0000000000b88947 */ /* 0x000fea0003800000 */
[----:B------:R-:W1:Y:S01]  /*1300*/  LDC.64 R4, c[0x0][0xb18] ;  /* 0x0002c600ff047b82 */ /* 0x000e620000000a00 */
[----:B------:R-:W-:-:S07]  /*1310*/  ISETP.NE.AND P0, PT, R9, 0x1, PT ;  /* 0x000000010900780c */ /* 0x000fce0003f05270 */
[----:B------:R-:W2:Y:S08]  /*1320*/  LDC R14, c[0x0][0xb0c] ;  /* 0x0002c300ff0e7b82 */ /* 0x000eb00000000800 */
[----:B------:R-:W3:Y:S08]  /*1330*/  LDC R13, c[0x0][0x370] ;  /* 0x0000dc00ff0d7b82 */ /* 0x000ef00000000800 */
[----:B------:R-:W4:Y:S01]  /*1340*/  LDC R16, c[0x0][0x374] ;  /* 0x0000dd00ff107b82 */ /* 0x000f220000000800 */
[----:B-1----:R-:W-:-:S07]  /*1350*/  ISETP.NE.AND P1, PT, R4, 0x1, PT ;  /* 0x000000010400780c */ /* 0x002fce0003f25270 */
[----:B------:R-:W3:Y:S01]  /*1360*/  LDC.64 R6, c[0x0][0xb10] ;  /* 0x0002c400ff067b82 */ /* 0x000ee20000000a00 */
[----:B--2---:R-:W-:-:S07]  /*1370*/  ISETP.NE.AND P2, PT, R14, 0x1, PT ;  /* 0x000000010e00780c */ /* 0x004fce0003f45270 */
[----:B------:R-:W1:Y:S08]  /*1380*/  LDC R12, c[0x0][0xb20] ;  /* 0x0002c800ff0c7b82 */ /* 0x000e700000000800 */
[----:B------:R-:W2:Y:S01]  /*1390*/  LDC.64 R2, c[0x0][0xb28] ;  /* 0x0002ca00ff027b82 */ /* 0x000ea20000000a00 */
[----:B----4-:R-:W-:-:S04]  /*13a0*/  IMAD.HI.U32 R15, R16, R5, RZ ;  /* 0x00000005100f7227 */ /* 0x010fc800078e00ff */
[----:B------:R-:W-:-:S04]  /*13b0*/  IMAD.HI.U32 R5, R20, R5, RZ ;  /* 0x0000000514057227 */ /* 0x000fc800078e00ff */
[----:B---3--:R-:W-:-:S04]  /*13c0*/  IMAD.HI.U32 R18, R13, R6, RZ ;  /* 0x000000060d127227 */ /* 0x008fc800078e00ff */
[C---:B------:R-:W-:Y:S01]  /*13d0*/  IMAD.HI.U32 R22, R11.reuse, R6, RZ ;  /* 0x000000060b167227 */ /* 0x040fe200078e00ff */
[-C--:B------:R-:W-:Y:S02]  /*13e0*/  @P2 SHF.R.U32.HI R13, RZ, R7.reuse, R18 ;  /* 0x00000007ff0d2219 */ /* 0x080fe40000011612 */
[-C--:B-1----:R-:W-:Y:S02]  /*13f0*/  @P1 SHF.R.U32.HI R16, RZ, R12.reuse, R15 ;  /* 0x0000000cff101219 */ /* 0x082fe4000001160f */
[----:B------:R-:W-:Y:S02]  /*1400*/  SHF.R.U32.HI R5, RZ, R12, R5 ;  /* 0x0000000cff057219 */ /* 0x000fe40000011605 */
[----:B------:R-:W-:Y:S02]  /*1410*/  SHF.R.U32.HI R22, RZ, R7, R22 ;  /* 0x00000007ff167219 */ /* 0x000fe40000011616 */
[----:B------:R-:W-:Y:S01]  /*1420*/  SEL R5, R20, R5, !P1 ;  /* 0x0000000514057207 */ /* 0x000fe20004800000 */
[----:B--2---:R-:W-:Y:S01]  /*1430*/  IMAD.HI.U32 R18, R16, R2, RZ ;  /* 0x0000000210127227 */ /* 0x004fe200078e00ff */
[----:B------:R-:W-:-:S02]  /*1440*/  SEL R21, R11, R22, !P2 ;  /* 0x000000160b157207 */ /* 0x000fc40005000000 */
[----:B------:R-:W-:Y:S01]  /*1450*/  IADD3 R7, PT, PT, -R5, RZ, RZ ;  /* 0x000000ff05077210 */ /* 0x000fe20007ffe1ff */
[----:B------:R-:W-:Y:S01]  /*1460*/  IMAD.HI.U32 R6, R13, R2, RZ ;  /* 0x000000020d067227 */ /* 0x000fe200078e00ff */
[----:B------:R-:W-:-:S03]  /*1470*/  @P0 SHF.R.U32.HI R16, RZ, R3, R18 ;  /* 0x00000003ff100219 */ /* 0x000fc60000011612 */
[----:B------:R-:W-:Y:S01]  /*1480*/  IMAD R7, R4, R7, R20 ;  /* 0x0000000704077224 */ /* 0x000fe200078e0214 */
[----:B------:R-:W-:Y:S01]  /*1490*/  @P0 SHF.R.U32.HI R13, RZ, R3, R6 ;  /* 0x00000003ff0d0219 */ /* 0x000fe20000011606 */
[----:B------:R-:W-:-:S04]  /*14a0*/  IMAD R16, R16, R9, RZ ;  /* 0x0000000910107224 */ /* 0x000fc800078e02ff */
[----:B------:R-:W-:Y:S01]  /*14b0*/  IMAD R6, R13, R9, RZ ;  /* 0x000000090d067224 */ /* 0x000fe200078e02ff */
[----:B------:R-:W-:-:S04]  /*14c0*/  ISETP.GE.AND P1, PT, R5, R16, PT ;  /* 0x000000100500720c */ /* 0x000fc80003f26270 */
[----:B------:R-:W-:Y:S01]  /*14d0*/  ISETP.GE.OR P1, PT, R21, R6, P1 ;  /* 0x000000061500720c */ /* 0x000fe20000f26670 */
[----:B------:R-:W-:-:S05]  /*14e0*/  IMAD.HI.U32 R6, R5, R2, RZ ;  /* 0x0000000205067227 */ /* 0x000fca00078e00ff */
[----:B------:R-:W-:-:S04]  /*14f0*/  SHF.R.U32.HI R6, RZ, R3, R6 ;  /* 0x00000003ff067219 */ /* 0x000fc80000011606 */
[----:B------:R-:W-:-:S03]  /*1500*/  SEL R6, R5, R6, !P0 ;  /* 0x0000000605067207 */ /* 0x000fc60004000000 */
[----:B------:R-:W-:Y:S01]  /*1510*/  @!P1 IMAD.HI.U32 R12, R21, R2, RZ ;  /* 0x00000002150c9227 */ /* 0x000fe200078e00ff */
[----:B------:R-:W-:-:S04]  /*1520*/  IADD3 R2, PT, PT, -R6, RZ, RZ ;  /* 0x000000ff06027210 */ /* 0x000fc80007ffe1ff */
[----:B------:R-:W-:Y:S01]  /*1530*/  @!P1 SHF.R.U32.HI R12, RZ, R3, R12 ;  /* 0x00000003ff0c9219 */ /* 0x000fe2000001160c */
[----:B------:R-:W-:-:S03]  /*1540*/  IMAD R2, R9, R2, R5 ;  /* 0x0000000209027224 */ /* 0x000fc600078e0205 */
[----:B------:R-:W-:-:S05]  /*1550*/  @!P1 SEL R3, R21, R12, !P0 ;  /* 0x0000000c15039207 */ /* 0x000fca0004000000 */
[--C-:B------:R-:W-:Y:S02]  /*1560*/  @!P1 IMAD.IADD R6, R6, 0x1, -R3.reuse ;  /* 0x0000000106069824 */ /* 0x100fe400078e0a03 */
[----:B------:R-:W-:Y:S01]  /*1570*/  @!P1 IMAD R3, R2, R13, R3 ;  /* 0x0000000d02039224 */ /* 0x000fe200078e0203 */
[----:B------:R-:W-:Y:S01]  /*1580*/  IADD3 R2, PT, PT, -R21, RZ, RZ ;  /* 0x000000ff15027210 */ /* 0x000fe20007ffe1ff */
[----:B------:R-:W-:Y:S02]  /*1590*/  @!P1 IMAD R5, R6, R9, R21 ;  /* 0x0000000906059224 */ /* 0x000fe400078e0215 */
[----:B------:R-:W-:Y:S02]  /*15a0*/  @!P1 IMAD.MOV.U32 R21, RZ, RZ, R3 ;  /* 0x000000ffff159224 */ /* 0x000fe400078e0003 */
[----:B------:R-:W-:Y:S02]  /*15b0*/  IMAD R2, R14, R2, R11 ;  /* 0x000000020e027224 */ /* 0x000fe400078e020b */
[----:B------:R-:W-:-:S02]  /*15c0*/  IMAD R20, R5, R4, R7 ;  /* 0x0000000405147224 */ /* 0x000fc400078e0207 */
[----:B------:R-:W-:Y:S02]  /*15d0*/  IMAD R21, R21, R14, R2 ;  /* 0x0000000e15157224 */ /* 0x000fe400078e0202 */
.L_x_18:
[----:B------:R-:W-:Y:S05]  /*15e0*/  BRA.U UP0, `(.L_x_19) ;  /* 0x0000000100407547 */ /* 0x000fea000b800000 */
[----:B------:R-:W1:Y:S08]  /*15f0*/  LDC.64 R4, c[0x0][0xb10] ;  /* 0x0002c400ff047b82 */ /* 0x000e700000000a00 */
[----:B------:R-:W2:Y:S08]  /*1600*/  LDC.64 R2, c[0x0][0xb18] ;  /* 0x0002c600ff027b82 */ /* 0x000eb00000000a00 */
[----:B------:R-:W3:Y:S08]  /*1610*/  LDC R6, c[0x0][0xb20] ;  /* 0x0002c800ff067b82 */ /* 0x000ef00000000800 */
[----:B------:R-:W4:Y:S01]  /*1620*/  LDC R12, c[0x0][0xb0c] ;  /* 0x0002c300ff0c7b82 */ /* 0x000f220000000800 */
[----:B-1----:R-:W-:-:S05]  /*1630*/  IMAD.HI.U32 R4, R21, R4, RZ ;  /* 0x0000000415047227 */ /* 0x002fca00078e00ff */
[----:B------:R-:W-:Y:S01]  /*1640*/  SHF.R.U32.HI R4, RZ, R5, R4 ;  /* 0x00000005ff047219 */ /* 0x000fe20000011604 */
[----:B--2---:R-:W-:Y:S01]  /*1650*/  IMAD.HI.U32 R3, R20, R3, RZ ;  /* 0x0000000314037227 */ /* 0x004fe200078e00ff */
[----:B------:R-:W-:-:S04]  /*1660*/  ISETP.NE.AND P0, PT, R2, 0x1, PT ;  /* 0x000000010200780c */ /* 0x000fc80003f05270 */
[----:B---3--:R-:W-:-:S04]  /*1670*/  SHF.R.U32.HI R3, RZ, R6, R3 ;  /* 0x00000006ff037219 */ /* 0x008fc80000011603 */
[----:B------:R-:W-:Y:S02]  /*1680*/  SEL R3, R20, R3, !P0 ;  /* 0x0000000314037207 */ /* 0x000fe40004000000 */
[----:B----4-:R-:W-:-:S04]  /*1690*/  ISETP.NE.AND P1, PT, R12, 0x1, PT ;  /* 0x000000010c00780c */ /* 0x010fc80003f25270 */
[----:B------:R-:W-:-:S05]  /*16a0*/  SEL R6, R21, R4, !P1 ;  /* 0x0000000415067207 */ /* 0x000fca0004800000 */
[----:B------:R-:W-:Y:S02]  /*16b0*/  IMAD.IADD R4, R3, 0x1, -R6 ;  /* 0x0000000103047824 */ /* 0x000fe400078e0a06 */
[----:B------:R-:W-:Y:S02]  /*16c0*/  IMAD.IADD R3, R6, 0x1, -R3 ;  /* 0x0000000106037824 */ /* 0x000fe400078e0a03 */
[----:B------:R-:W-:Y:S02]  /*16d0*/  IMAD R21, R4, R12, R21 ;  /* 0x0000000c04157224 */ /* 0x000fe400078e0215 */
[----:B------:R-:W-:Y:S02]  /*16e0*/  IMAD R20, R3, R2, R20 ;  /* 0x0000000203147224 */ /* 0x000fe400078e0214 */
.L_x_19:
[----:B------:R-:W-:Y:S05]  /*16f0*/  BRA.U !UP2, `(.L_x_20) ;  /* 0x000000010a0c7547 */ /* 0x000fea000b800000 */
[----:B------:R-:W-:Y:S01]  /*1700*/  UCGABAR_WAIT ;  /* 0x0000000000007dc7 */ /* 0x000fe20008000000 */
[----:B------:R-:W-:Y:S01]  /*1710*/  CCTL.IVALL ;  /* 0x00000000ff00798f */ /* 0x000fe20002000000 */
[----:B------:R-:W-:Y:S05]  /*1720*/  BRA `(.L_x_21) ;  /* 0x0000000000047947 */ /* 0x000fea0003800000 */
.L_x_20:
[----:B------:R-:W-:Y:S06]  /*1730*/  BAR.SYNC.DEFER_BLOCKING 0x0 ;  /* 0x0000000000007b1d */ /* 0x000fec0000010000 */
.L_x_21:
[----:B------:R-:W-:Y:S05]  /*1740*/  BRA.U UP3, `(.L_x_22) ;  /* 0x0000001103e87547 */ /* 0x000fea000b800000 */
[----:B------:R-:W1:Y:S01]  /*1750*/  LDCU UR13, c[0x0][0x38c] ;  /* 0x00007180ff0d77ac */ /* 0x000e620008000800 */
[----:B------:R-:W2:Y:S01]  /*1760*/  LDC R9, c[0x0][0x370] ;  /* 0x0000dc00ff097b82 */ /* 0x000ea20000000800 */
[----:B------:R-:W-:Y:S01]  /*1770*/  IMAD.SHL.U32 R16, R11, 0x40, RZ ;  /* 0x000000400b107824 */ /* 0x000fe200078e00ff */
[----:B------:R-:W-:Y:S01]  /*1780*/  PLOP3.LUT P1, PT, PT, PT, UP5, 0x80, 0x8 ;  /* 0x000000000008781c */ /* 0x000fe20003f2f058 */
[----:B------:R-:W-:Y:S01]  /*1790*/  HFMA2 R12, -RZ, RZ, 0, 0 ;  /* 0x00000000ff0c7431 */ /* 0x000fe200000001ff */
[----:B------:R-:W-:Y:S01]  /*17a0*/  UISETP.NE.AND UP1, UPT, UR10, URZ, UPT ;  /* 0x000000ff0a00728c */ /* 0x000fe2000bf25270 */
[----:B------:R-:W-:Y:S01]  /*17b0*/  ISETP.NE.AND P4, PT, R10, RZ, P5 ;  /* 0x000000ff0a00720c */ /* 0x000fe20002f85270 */
[----:B------:R-:W-:Y:S01]  /*17c0*/  IMAD.MOV.U32 R15, RZ, RZ, 0x1 ;  /* 0x00000001ff0f7424 */ /* 0x000fe200078e00ff */
[----:B------:R-:W-:Y:S01]  /*17d0*/  PLOP3.LUT P1, PT, P1, PT, PT, 0x8, 0x80 ;  /* 0x000000000080781c */ /* 0x000fe20000f2e170 */
[----:B------:R-:W3:Y:S01]  /*17e0*/  LDC R0, c[0x0][0x374] ;  /* 0x0000dd00ff007b82 */ /* 0x000ee20000000800 */
[----:B------:R-:W-:Y:S01]  /*17f0*/  IMAD.MOV.U32 R14, RZ, RZ, RZ ;  /* 0x000000ffff0e7224 */ /* 0x000fe200078e00ff */
[----:B------:R-:W-:Y:S01]  /*1800*/  MOV R8, 0x1 ;  /* 0x0000000100087802 */ /* 0x000fe20000000f00 */
[----:B------:R-:W-:Y:S01]  /*1810*/  IMAD.MOV.U32 R10, RZ, RZ, RZ ;  /* 0x000000ffff0a7224 */ /* 0x000fe200078e00ff */
[----:B------:R-:W-:Y:S01]  /*1820*/  LOP3.LUT R16, R16, 0x40, RZ, 0xc0, !PT ;  /* 0x0000004010107812 */ /* 0x000fe200078ec0ff */
[----:B------:R-:W4:Y:S01]  /*1830*/  LDCU.64 UR22, c[0x0][0x348] ;  /* 0x00006900ff1677ac */ /* 0x000f220008000a00 */
[----:B-1----:R-:W-:-:S02]  /*1840*/  UIADD3 UR8, UPT, UPT, UR13, 0x3f, URZ ;  /* 0x0000003f0d087890 */ /* 0x002fc4000fffe0ff */
[----:B------:R-:W-:Y:S02]  /*1850*/  USEL UR25, UR6, 0x2, UP1 ;  /* 0x0000000206197887 */ /* 0x000fe40008800000 */
[----:B------:R-:W-:Y:S01]  /*1860*/  USHF.R.S32.HI UR15, URZ, 0x1f, UR8 ;  /* 0x0000001fff0f7899 */ /* 0x000fe20008011408 */
[----:B------:R-:W-:-:S03]  /*1870*/  UMOV UR26, URZ ;  /* 0x000000ff001a7c82 */ /* 0x000fc60008000000 */
[----:B------:R-:W-:Y:S02]  /*1880*/  ULEA.HI UR15, UR15, UR8, URZ, 0x6 ;  /* 0x000000080f0f7291 */ /* 0x000fe4000f8f30ff */
[----:B------:R-:W-:Y:S02]  /*1890*/  UIADD3 UR8, UPT, UPT, UR13, -0x1, URZ ;  /* 0xffffffff0d087890 */ /* 0x000fe4000fffe0ff */
[----:B------:R-:W-:Y:S02]  /*18a0*/  USHF.R.S32.HI UR15, URZ, 0x6, UR15 ;  /* 0x00000006ff0f7899 */ /* 0x000fe4000801140f */
[----:B------:R-:W-:Y:S02]  /*18b0*/  UISETP.GE.U32.AND UP2, UPT, UR8, -0x7f, UPT ;  /* 0xffffff810800788c */ /* 0x000fe4000bf46070 */
[----:B------:R-:W-:Y:S02]  /*18c0*/  UISETP.LT.U32.AND UP0, UPT, UR15, 0x5, UPT ;  /* 0x000000050f00788c */ /* 0x000fe4000bf01070 */
[----:B------:R-:W-:-:S02]  /*18d0*/  UIADD3 UR13, UPT, UPT, UR13, 0x7e, URZ ;  /* 0x0000007e0d0d7890 */ /* 0x000fc4000fffe0ff */
[----:B------:R-:W-:-:S04]  /*18e0*/  USEL UR14, UR15, 0x5, UP0 ;  /* 0x000000050f0e7887 */ /* 0x000fc80008000000 */
[----:B------:R-:W-:Y:S02]  /*18f0*/  UIADD3 UR24, UPT, UPT, UR14, -0x1, URZ ;  /* 0xffffffff0e187890 */ /* 0x000fe4000fffe0ff */
[----:B------:R-:W-:Y:S02]  /*1900*/  @UP2 UIADD3 UR24, UPT, UPT, UR14, URZ, URZ ;  /* 0x000000ff0e182290 */ /* 0x000fe4000fffe0ff */
[----:B------:R-:W-:Y:S02]  /*1910*/  UIADD3 UR27, UPT, UPT, UR15, -UR14, URZ ;  /* 0x8000000e0f1b7290 */ /* 0x000fe4000fffe0ff */
[----:B------:R-:W-:Y:S02]  /*1920*/  UIADD3 UR21, UPT, UPT, UR24, 0x1, URZ ;  /* 0x0000000118157890 */ /* 0x000fe4000fffe0ff */
[----:B--2-4-:R-:W-:-:S12]  /*1930*/  UIADD3 UR24, UPT, UPT, -UR24, URZ, URZ ;  /* 0x000000ff18187290 */ /* 0x014fd8000fffe1ff */
.L_x_42:
[----:B------:R-:W-:Y:S01]  /*1940*/  UISETP.NE.AND UP0, UPT, UR37, URZ, UPT ;  /* 0x000000ff2500728c */ /* 0x000fe2000bf05270 */
[----:B------:R-:W1:Y:S08]  /*1950*/  S2UR UR37, SR_CgaCtaId ;  /* 0x00000000002579c3 */ /* 0x000e700000008800 */
[----:B------:R-:W-:Y:S05]  /*1960*/  BRA.U UP0, `(.L_x_23) ;  /* 0x0000000100347547 */ /* 0x000fea000b800000 */
[----:B------:R-:W2:Y:S01]  /*1970*/  S2R R2, SR_CgaCtaId ;  /* 0x0000000000027919 */ /* 0x000ea20000008800 */
[----:B------:R-:W-:-:S04]  /*1980*/  MOV R3, 0x400 ;  /* 0x0000040000037802 */ /* 0x000fc80000000f00 */
[----:B--2---:R-:W-:Y:S02]  /*1990*/  LEA R3, R2, R3, 0x18 ;  /* 0x0000000302037211 */ /* 0x004fe400078ec0ff */
[----:B------:R-:W-:-:S03]  /*19a0*/  SHF.L.U32 R2, R8, 0x1f, RZ ;  /* 0x0000001f08027819 */ /* 0x000fc600000006ff */
[----:B------:R-:W-:-:S04]  /*19b0*/  IMAD R3, R10, 0x8, R3 ;  /* 0x000000080a037824 */ /* 0x000fc800078e0203 */
[----:B------:R-:W2:Y:S02]  /*19c0*/  SYNCS.PHASECHK.TRANS64.TRYWAIT P0, [R3+URZ+0x110], R2 ;  /* 0x00011002030075a7 */ /* 0x000ea400080011ff */
[----:B--2---:R-:W-:Y:S05]  /*19d0*/  @!P0 BRA `(.L_x_24) ;  /* 0x0000007000388947 */ /* 0x004fea0003800000 */
.L_x_150:
[----:B------:R-:W-:Y:S01]  /*19e0*/  VIADD R10, R10, 0x1 ;  /* 0x000000010a0a7836 */ /* 0x000fe20000000000 */
[----:B------:R2:W-:Y:S04]  /*19f0*/  SYNCS.ARRIVE.TRANS64.A1T0 RZ, [R3+URZ+0x100], RZ ;  /* 0x000100ff03ff79a7 */ /* 0x0005e800081000ff */
[----:B------:R-:W-:-:S04]  /*1a00*/  ISETP.NE.AND P0, PT, R10, 0x2, PT ;  /* 0x000000020a00780c */ /* 0x000fc80003f05270 */
[----:B------:R-:W-:Y:S02]  /*1a10*/  SEL R10, R10, RZ, P0 ;  /* 0x000000ff0a0a7207 */ /* 0x000fe40000000000 */
[----:B--2---:R-:W-:-:S04]  /*1a20*/  SEL R3, RZ, 0x1, P0 ;  /* 0x00000001ff037807 */ /* 0x004fc80000000000 */
[----:B------:R-:W-:-:S07]  /*1a30*/  LOP3.LUT R8, R8, R3, RZ, 0x3c, !PT ;  /* 0x0000000308087212 */ /* 0x000fce00078e3cff */
.L_x_23:
[----:B------:R-:W-:Y:S01]  /*1a40*/  UMOV UR6, 0x400 ;  /* 0x0000040000067882 */ /* 0x000fe20000000000 */
[----:B------:R-:W-:Y:S01]  /*1a50*/  LEA.HI R3, R21, R21, RZ, 0x1 ;  /* 0x0000001515037211 */ /* 0x000fe200078f08ff */
[----:B-1----:R-:W-:Y:S01]  /*1a60*/  ULEA UR6, UR37, UR6, 0x18 ;  /* 0x0000000625067291 */ /* 0x002fe2000f8ec0ff */
[----:B------:R-:W-:Y:S01]  /*1a70*/  SHF.L.U32 R2, R15, 0x1f, RZ ;  /* 0x0000001f0f027819 */ /* 0x000fe200000006ff */
[----:B------:R-:W-:Y:S01]  /*1a80*/  UISETP.GE.U32.AND UP0, UPT, UR13, 0x7f, UPT ;  /* 0x0000007f0d00788c */ /* 0x000fe2000bf06070 */
[C---:B------:R-:W-:Y:S01]  /*1a90*/  R2UR UR9, R16.reuse ;  /* 0x00000000100972ca */ /* 0x040fe200000e0000 */
[----:B------:R-:W-:Y:S01]  /*1aa0*/  ULEA UR8, UR26, UR6, 0x3 ;  /* 0x000000061a087291 */ /* 0x000fe2000f8e18ff */
[----:B------:R-:W-:Y:S01]  /*1ab0*/  IMAD.SHL.U32 R3, R3, 0x40, RZ ;  /* 0x0000004003037824 */ /* 0x000fe200078e00ff */
[----:B------:R-:W-:Y:S01]  /*1ac0*/  R2UR UR10, R16 ;  /* 0x00000000100a72ca */ /* 0x000fe200000e0000 */
[----:B------:R-:W-:-:S03]  /*1ad0*/  UMOV UR28, URZ ;  /* 0x000000ff001c7c82 */ /* 0x000fc60008000000 */
[----:B------:R-:W-:-:S03]  /*1ae0*/  R2UR UR34, R3 ;  /* 0x00000000032272ca */ /* 0x000fc600000e0000 */
[----:B------:R1:W2:Y:S01]  /*1af0*/  SYNCS.PHASECHK.TRANS64.TRYWAIT P0, [UR8+0x28], R2 ;  /* 0x00002802ff0075a7 */ /* 0x0002a20008001108 */
[----:B------:R-:W-:-:S09]  /*1b00*/  R2UR UR8, R20 ;  /* 0x00000000140872ca */ /* 0x000fd200000e0000 */
[----:B------:R-:W-:-:S04]  /*1b10*/  ULOP3.LUT UR34, UR9, 0xffffff80, UR34, 0xf8, !UPT ;  /* 0xffffff8009227892 */ /* 0x000fc8000f8ef822 */
[----:B------:R-:W-:Y:S01]  /*1b20*/  ULEA UR10, UR8, UR10, 0x7 ;  /* 0x0000000a080a7291 */ /* 0x000fe2000f8e38ff */
[----:B------:R-:W-:Y:S11]  /*1b30*/  BRA.U !UP0, `(.L_x_25) ;  /* 0x0000000108cc7547 */ /* 0x000ff6000b800000 */
[----:B------:R-:W-:Y:S01]  /*1b40*/  UMOV UR16, UR24 ;  /* 0x0000001800107c82 */ /* 0x000fe20008000000 */
[----:B------:R-:W-:Y:S01]  /*1b50*/  UMOV UR20, UR26 ;  /* 0x0000001a00147c82 */ /* 0x000fe20008000000 */
[----:B------:R-:W-:Y:S01]  /*1b60*/  UMOV UR35, URZ ;  /* 0x000000ff00237c82 */ /* 0x000fe20008000000 */
[----:B------:R-:W-:-:S05]  /*1b70*/  UMOV UR11, UR5 ;  /* 0x00000005000b7c82 */ /* 0x000fca0008000000 */
.L_x_31:
[----:B------:R-:W-:Y:S01]  /*1b80*/  ULEA UR33, UR20, UR6, 0x3 ;  /* 0x0000000614217291 */ /* 0x000fe2000f8e18ff */
[----:B------:R-:W-:Y:S01]  /*1b90*/  @P5 MOV R3, 0x8000 ;  /* 0x0000800000035802 */ /* 0x000fe20000000f00 */
[----:B-12-4-:R-:W-:Y:S10]  /*1ba0*/  @P0 BRA `(.L_x_26) ;  /* 0x00000000000c0947 */ /* 0x016ff40003800000 */
[----:B------:R-:W-:-:S04]  /*1bb0*/  SHF.L.U32 R5, R15, 0x1f, RZ ;  /* 0x0000001f0f057819 */ /* 0x000fc800000006ff */
[----:B------:R-:W2:Y:S02]  /*1bc0*/  SYNCS.PHASECHK.TRANS64.TRYWAIT P0, [UR33+0x28], R5 ;  /* 0x00002805ff0075a7 */ /* 0x000ea40008001121 */
[----:B--2---:R-:W-:Y:S05]  /*1bd0*/  @!P0 BRA `(.L_x_27) ;  /* 0x0000006c00cc8947 */ /* 0x004fea0003800000 */
.L_x_26:
[----:B------:R2:W-:Y:S01]  /*1be0*/  @P5 SYNCS.ARRIVE.TRANS64 RZ, [UR33], R3 ;  /* 0x00000003ffff59a7 */ /* 0x0005e20008000021 */
[----:B------:R-:W-:Y:S02]  /*1bf0*/  ULOP3.LUT UR8, UR25, 0x2, URZ, 0xfc, !UPT ;  /* 0x0000000219087892 */ /* 0x000fe4000f8efcff */
[----:B------:R-:W-:Y:S02]  /*1c00*/  UIADD3 UR16, UPT, UPT, UR16, 0x1, URZ ;  /* 0x0000000110107890 */ /* 0x000fe4000fffe0ff */
[----:B------:R-:W-:Y:S02]  /*1c10*/  UISETP.NE.AND UP0, UPT, UR8, 0x2, UPT ;  /* 0x000000020800788c */ /* 0x000fe4000bf05270 */
[----:B------:R-:W-:-:S07]  /*1c20*/  UISETP.NE.AND UP2, UPT, UR16, 0x1, UPT ;  /* 0x000000011000788c */ /* 0x000fce000bf45270 */
[----:B------:R-:W-:Y:S05]  /*1c30*/  BRA.U UP0, `(.L_x_28) ;  /* 0x0000000100047547 */ /* 0x000fea000b800000 */
[----:B------:R-:W-:Y:S05]  /*1c40*/  BPT.TRAP 0x1 ;  /* 0x000000040000795c */ /* 0x000fea0000300000 */
.L_x_28:
[----:B------:R-:W-:Y:S04]  /*1c50*/  BSSY.RECONVERGENT B0, `(.L_x_29) ;  /* 0x0000003000007945 */ /* 0x000fe80003800200 */
[----:B------:R-:W-:Y:S05]  /*1c60*/  @!P4 BRA `(.L_x_30) ;  /* 0x000000000004c947 */ /* 0x000fea0003800000 */
[----:B------:R-:W-:Y:S05]  /*1c70*/  BPT.TRAP 0x1 ;  /* 0x000000040000795c */ /* 0x000fea0000300000 */
.L_x_30:
[----:B------:R-:W-:Y:S05]  /*1c80*/  BSYNC.RECONVERGENT B0 ;  /* 0x0000000000007941 */ /* 0x000fea0003800200 */
.L_x_29:
[----:B------:R-:W-:Y:S02]  /*1c90*/  UIADD3 UR26, UPT, UPT, UR20, 0x1, URZ ;  /* 0x00000001141a7890 */ /* 0x000fe4000fffe0ff */
[----:B------:R-:W-:Y:S02]  /*1ca0*/  ULEA UR32, UR20, UR6, 0xd ;  /* 0x0000000614207291 */ /* 0x000fe4000f8e68ff */
[----:B------:R-:W-:Y:S02]  /*1cb0*/  UISETP.NE.AND UP0, UPT, UR26, 0x5, UPT ;  /* 0x000000051a00788c */ /* 0x000fe4000bf05270 */
[----:B------:R-:W-:Y:S02]  /*1cc0*/  UIADD3 UR38, UP1, UPT, UR22, 0x80, URZ ;  /* 0x0000008016267890 */ /* 0x000fe4000ff3e0ff */
[----:B------:R-:W-:Y:S02]  /*1cd0*/  USEL UR9, URZ, 0x1, UP0 ;  /* 0x00000001ff097887 */ /* 0x000fe40008000000 */
[----:B------:R-:W-:-:S02]  /*1ce0*/  USEL UR26, UR26, URZ, UP0 ;  /* 0x000000ff1a1a7287 */ /* 0x000fc40008000000 */
[----:B------:R-:W-:Y:S02]  /*1cf0*/  UIADD3 UR30, UP0, UPT, UR22, 0x180, URZ ;  /* 0x00000180161e7890 */ /* 0x000fe4000ff1e0ff */
[----:B------:R-:W-:Y:S01]  /*1d00*/  ULEA UR8, UR26, UR6, 0x3 ;  /* 0x000000061a087291 */ /* 0x000fe2000f8e18ff */
[----:B------:R-:W-:Y:S01]  /*1d10*/  LOP3.LUT R15, R15, UR9, RZ, 0x3c, !PT ;  /* 0x000000090f0f7c12 */ /* 0x000fe2000f8e3cff */
[----:B------:R-:W-:Y:S02]  /*1d20*/  ULOP3.LUT UR33, UR33, 0xfefffff8, URZ, 0xc0, !UPT ;  /* 0xfefffff821217892 */ /* 0x000fe4000f8ec0ff */
[----:B------:R-:W-:Y:S01]  /*1d30*/  UIADD3.X UR39, UPT, UPT, URZ, UR23, URZ, UP1, !UPT ;  /* 0x00000017ff277290 */ /* 0x000fe20008ffe4ff */
[----:B-1----:R-:W-:Y:S01]  /*1d40*/  SHF.L.U32 R2, R15, 0x1f, RZ ;  /* 0x0000001f0f027819 */ /* 0x002fe200000006ff */
[----:B------:R-:W-:Y:S02]  /*1d50*/  UIADD3 UR32, UPT, UPT, UR32, 0x4300, URZ ;  /* 0x0000430020207890 */ /* 0x000fe4000fffe0ff */
[----:B------:R-:W-:Y:S01]  /*1d60*/  UIADD3.X UR31, UPT, UPT, URZ, UR23, URZ, UP0, !UPT ;  /* 0x00000017ff1f7290 */ /* 0x000fe200087fe4ff */
[----:B------:R4:W1:Y:S01]  /*1d70*/  SYNCS.PHASECHK.TRANS64.TRYWAIT P0, [UR8+0x28], R2 ;  /* 0x00002802ff0075a7 */ /* 0x0008620008001108 */
[----:B------:R-:W-:-:S02]  /*1d80*/  ULEA UR8, UR20, UR7, 0xc ;  /* 0x0000000714087291 */ /* 0x000fc4000f8e60ff */
[----:B------:R-:W-:Y:S02]  /*1d90*/  UPRMT UR17, URZ, 0x5410, UR4 ;  /* 0x00005410ff117896 */ /* 0x000fe40008000004 */
[----:B------:R-:W-:Y:S01]  /*1da0*/  ULEA UR8, UR8, UR6, 0x1 ;  /* 0x0000000608087291 */ /* 0x000fe2000f8e08ff */
[----:B------:R-:W-:Y:S01]  /*1db0*/  UMOV UR18, 0x0 ;  /* 0x0000000000127882 */ /* 0x000fe20000000000 */
[----:B------:R-:W-:Y:S02]  /*1dc0*/  UMOV UR19, 0x10000000 ;  /* 0x1000000000137882 */ /* 0x000fe40000000000 */
[----:B------:R-:W-:Y:S01]  /*1dd0*/  UIADD3 UR8, UPT, UPT, UR8, 0xe300, URZ ;  /* 0x0000e30008087890 */ /* 0x000fe2000fffe0ff */
[----:B------:R2:W-:Y:S01]  /*1de0*/  UTMALDG.3D.2CTA [UR32], [UR38], desc[UR18] ;  /* 0x00001220260075b4 */ /* 0x0005e20008211000 */
[----:B------:R-:W-:Y:S01]  /*1df0*/  UMOV UR12, UR36 ;  /* 0x00000024000c7c82 */ /* 0x000fe20008000000 */
[----:B------:R-:W-:Y:S01]  /*1e00*/  UMOV UR9, UR33 ;  /* 0x0000002100097c82 */ /* 0x000fe20008000000 */
[----:B------:R-:W-:Y:S01]  /*1e10*/  UMOV UR28, UR21 ;  /* 0x00000015001c7c82 */ /* 0x000fe20008000000 */
[----:B------:R-:W-:-:S04]  /*1e20*/  UMOV UR20, UR26 ;  /* 0x0000001a00147c82 */ /* 0x000fc80008000000 */
[----:B------:R3:W-:Y:S01]  /*1e30*/  UTMALDG.3D.MULTICAST.2CTA [UR8], [UR30], UR17, desc[UR18] ;  /* 0x000012081e0073b4 */ /* 0x0007e20008211811 */
[----:B--2---:R-:W-:Y:S02]  /*1e40*/  UIADD3 UR35, UPT, UPT, UR35, 0x40, URZ ;  /* 0x0000004023237890 */ /* 0x004fe4000fffe0ff */
[----:B---3--:R-:W-:Y:S01]  /*1e50*/  UIADD3 UR11, UPT, UPT, UR11, 0x40, URZ ;  /* 0x000000400b0b7890 */ /* 0x008fe2000fffe0ff */
[----:B------:R-:W-:Y:S11]  /*1e60*/  BRA.U UP2, `(.L_x_31) ;  /* 0xfffffffd02447547 */ /* 0x000ff6000b83ffff */
.L_x_25:
[----:B------:R-:W-:Y:S01]  /*1e70*/  ULEA UR8, UR26, UR6, 0x3 ;  /* 0x000000061a087291 */ /* 0x000fe2000f8e18ff */
[----:B-1--4-:R-:W-:Y:S01]  /*1e80*/  SHF.L.U32 R2, R15, 0x1f, RZ ;  /* 0x0000001f0f027819 */ /* 0x012fe200000006ff */
[----:B------:R-:W-:Y:S01]  /*1e90*/  @!P1 SYNCS.ARRIVE.TRANS64.A1T0 RZ, [UR6+0x98], RZ ;  /* 0x000098ffffff99a7 */ /* 0x000fe20008100006 */
[----:B------:R-:W-:-:S06]  /*1ea0*/  UISETP.GT.AND UP0, UPT, UR15, UR14, UPT ;  /* 0x0000000e0f00728c */ /* 0x000fcc000bf04270 */
[----:B--2---:R1:W2:Y:S03]  /*1eb0*/  SYNCS.PHASECHK.TRANS64.TRYWAIT P0, [UR8+0x28], R2 ;  /* 0x00002802ff0075a7 */ /* 0x0042a60008001108 */
[----:B------:R-:W-:Y:S05]  /*1ec0*/  BRA.U !UP0, `(.L_x_32) ;  /* 0x0000000108c87547 */ /* 0x000fea000b800000 */
[----:B------:R-:W-:Y:S01]  /*1ed0*/  UIADD3 UR30, UPT, UPT, UR27, UR28, URZ ;  /* 0x0000001c1b1e7290 */ /* 0x000fe2000fffe0ff */
[----:B------:R-:W-:-:S11]  /*1ee0*/  UMOV UR31, UR26 ;  /* 0x0000001a001f7c82 */ /* 0x000fd60008000000 */
.L_x_38:
[----:B------:R-:W-:Y:S01]  /*1ef0*/  ULEA UR17, UR31, UR6, 0x3 ;  /* 0x000000061f117291 */ /* 0x000fe2000f8e18ff */
[----:B--2---:R-:W-:Y:S01]  /*1f00*/  @P5 MOV R3, 0x8000 ;  /* 0x0000800000035802 */ /* 0x004fe20000000f00 */
[----:B-12---:R-:W-:Y:S10]  /*1f10*/  @P0 BRA `(.L_x_33) ;  /* 0x00000000000c0947 */ /* 0x006ff40003800000 */
[----:B------:R-:W-:-:S04]  /*1f20*/  SHF.L.U32 R5, R15, 0x1f, RZ ;  /* 0x0000001f0f057819 */ /* 0x000fc800000006ff */
[----:B------:R-:W2:Y:S02]  /*1f30*/  SYNCS.PHASECHK.TRANS64.TRYWAIT P0, [UR17+0x28], R5 ;  /* 0x00002805ff0075a7 */ /* 0x000ea40008001111 */
[----:B--2---:R-:W-:Y:S05]  /*1f40*/  @!P0 BRA `(.L_x_34) ;  /* 0x0000006c00088947 */ /* 0x004fea0003800000 */
.L_x_33:
[----:B------:R2:W-:Y:S01]  /*1f50*/  @P5 SYNCS.ARRIVE.TRANS64 RZ, [UR17], R3 ;  /* 0x00000003ffff59a7 */ /* 0x0005e20008000011 */
[----:B------:R-:W-:-:S04]  /*1f60*/  ULOP3.LUT UR8, UR25, 0x2, URZ, 0xfc, !UPT ;  /* 0x0000000219087892 */ /* 0x000fc8000f8efcff */
[----:B------:R-:W-:-:S09]  /*1f70*/  UISETP.NE.AND UP0, UPT, UR8, 0x2, UPT ;  /* 0x000000020800788c */ /* 0x000fd2000bf05270 */
[----:B------:R-:W-:Y:S05]  /*1f80*/  BRA.U UP0, `(.L_x_35) ;  /* 0x0000000100047547 */ /* 0x000fea000b800000 */
[----:B------:R-:W-:Y:S05]  /*1f90*/  BPT.TRAP 0x1 ;  /* 0x000000040000795c */ /* 0x000fea0000300000 */
.L_x_35:
[----:B------:R-:W-:Y:S04]  /*1fa0*/  BSSY.RECONVERGENT B0, `(.L_x_36) ;  /* 0x0000003000007945 */ /* 0x000fe80003800200 */
[----:B------:R-:W-:Y:S05]  /*1fb0*/  @!P4 BRA `(.L_x_37) ;  /* 0x000000000004c947 */ /* 0x000fea0003800000 */
[----:B------:R-:W-:Y:S05]  /*1fc0*/  BPT.TRAP 0x1 ;  /* 0x000000040000795c */ /* 0x000fea0000300000 */
.L_x_37:
[----:B------:R-:W-:Y:S05]  /*1fd0*/  BSYNC.RECONVERGENT B0 ;  /* 0x0000000000007941 */ /* 0x000fea0003800200 */
.L_x_36:
        /* <DEDUP_REMOVED lines=9> */
[----:B------:R-:W-:Y:S02]  /*2070*/  USHF.L.U32 UR19, UR28, 0x6, URZ ;  /* 0x000000061c137899 */ /* 0x000fe400080006ff */
[----:B------:R-:W-:Y:S01]  /*2080*/  ULOP3.LUT UR17, UR17, 0xfefffff8, URZ, 0xc0, !UPT ;  /* 0xfefffff811117892 */ /* 0x000fe2000f8ec0ff */
[----:B-1----:R-:W-:Y:S01]  /*2090*/  SHF.L.U32 R2, R15, 0x1f, RZ ;  /* 0x0000001f0f027819 */ /* 0x002fe200000006ff */
[----:B------:R-:W-:Y:S02]  /*20a0*/  UIADD3.X UR41, UPT, UPT, URZ, UR23, URZ, UP1, !UPT ;  /* 0x00000017ff297290 */ /* 0x000fe40008ffe4ff */
[----:B------:R-:W-:Y:S01]  /*20b0*/  UIADD3 UR16, UPT, UPT, UR16, 0x4300, URZ ;  /* 0x0000430010107890 */ /* 0x000fe2000fffe0ff */
[----:B------:R4:W1:Y:S01]  /*20c0*/  SYNCS.PHASECHK.TRANS64.TRYWAIT P0, [UR8+0x28], R2 ;  /* 0x00002802ff0075a7 */ /* 0x0008620008001108 */
[----:B------:R-:W-:-:S02]  /*20d0*/  ULEA UR8, UR31, UR7, 0xc ;  /* 0x000000071f087291 */ /* 0x000fc4000f8e60ff */
[----:B------:R-:W-:Y:S02]  /*20e0*/  UIADD3 UR11, UPT, UPT, UR5, UR19, URZ ;  /* 0x00000013050b7290 */ /* 0x000fe4000fffe0ff */
[----:B------:R-:W-:Y:S02]  /*20f0*/  ULEA UR8, UR8, UR6, 0x1 ;  /* 0x0000000608087291 */ /* 0x000fe4000f8e08ff */
[----:B------:R-:W-:Y:S02]  /*2100*/  UPRMT UR29, URZ, 0x5410, UR4 ;  /* 0x00005410ff1d7896 */ /* 0x000fe40008000004 */
[----:B------:R-:W-:Y:S02]  /*2110*/  UIADD3 UR8, UPT, UPT, UR8, 0xe300, URZ ;  /* 0x0000e30008087890 */ /* 0x000fe4000fffe0ff */
[----:B------:R-:W-:Y:S01]  /*2120*/  UIADD3.X UR39, UPT, UPT, URZ, UR23, URZ, UP0, !UPT ;  /* 0x00000017ff277290 */ /* 0x000fe200087fe4ff */
[----:B------:R-:W-:Y:S01]  /*2130*/  UMOV UR32, 0x0 ;  /* 0x0000000000207882 */ /* 0x000fe20000000000 */
[----:B------:R-:W-:Y:S01]  /*2140*/  UMOV UR33, 0x10000000 ;  /* 0x1000000000217882 */ /* 0x000fe20000000000 */
[----:B------:R-:W-:Y:S01]  /*2150*/  UMOV UR18, UR34 ;  /* 0x0000002200127c82 */ /* 0x000fe20008000000 */
[----:B------:R-:W-:Y:S01]  /*2160*/  UMOV UR20, UR36 ;  /* 0x0000002400147c82 */ /* 0x000fe20008000000 */
[----:B------:R-:W-:Y:S01]  /*2170*/  UMOV UR12, UR36 ;  /* 0x00000024000c7c82 */ /* 0x000fe20008000000 */
[----:B------:R-:W-:Y:S01]  /*2180*/  UMOV UR9, UR17 ;  /* 0x0000001100097c82 */ /* 0x000fe20008000000 */
[----:B------:R4:W-:Y:S01]  /*2190*/  UTMALDG.3D.2CTA [UR16], [UR40], desc[UR32] ;  /* 0x00002010280075b4 */ /* 0x0009e20008211000 */
[----:B------:R-:W-:Y:S01]  /*21a0*/  UIADD3 UR28, UPT, UPT, UR28, 0x1, URZ ;  /* 0x000000011c1c7890 */ /* 0x000fe2000fffe0ff */
[----:B------:R-:W-:-:S03]  /*21b0*/  UMOV UR31, UR26 ;  /* 0x0000001a001f7c82 */ /* 0x000fc60008000000 */
[----:B------:R-:W-:Y:S01]  /*21c0*/  UISETP.NE.AND UP0, UPT, UR28, UR30, UPT ;  /* 0x0000001e1c00728c */ /* 0x000fe2000bf05270 */
[----:B------:R4:W-:Y:S08]  /*21d0*/  UTMALDG.3D.MULTICAST.2CTA [UR8], [UR38], UR29, desc[UR32] ;  /* 0x00002008260073b4 */ /* 0x0009f0000821181d */
[----:B----4-:R-:W-:Y:S05]  /*21e0*/  BRA.U UP0, `(.L_x_38) ;  /* 0xfffffffd00407547 */ /* 0x010fea000b83ffff */
.L_x_32:
[----:B-1----:R-:W-:Y:S01]  /*21f0*/  LEA R2, R14, UR6, 0x3 ;  /* 0x000000060e027c11 */ /* 0x002fe2000f8e18ff */
[----:B------:R-:W-:Y:S01]  /*2200*/  NOP ;  /* 0x0000000000007918 */ /* 0x000fe20000000000 */
[----:B--2---:R-:W-:Y:S02]  /*2210*/  SHF.L.U32 R3, R12, 0x1f, RZ ;  /* 0x0000001f0c037819 */ /* 0x004fe400000006ff */
[----:B------:R-:W-:Y:S02]  /*2220*/  LEA R4, R14, UR6, 0x4 ;  /* 0x000000060e047c11 */ /* 0x000fe4000f8e20ff */
[----:B------:R-:W1:Y:S02]  /*2230*/  SYNCS.PHASECHK.TRANS64.TRYWAIT P0, [R2+URZ+0xa0], R3 ;  /* 0x0000a003020075a7 */ /* 0x000e6400080011ff */
[----:B-1----:R-:W-:Y:S05]  /*2240*/  @!P0 BRA `(.L_x_39) ;  /* 0x0000006800608947 */ /* 0x002fea0003800000 */
.L_x_153:
[----:B------:R-:W2:Y:S01]  /*2250*/  LDS.128 R4, [R4+0x130] ;  /* 0x0001300004047984 */ /* 0x000ea20000000c00 */
[----:B------:R-:W-:Y:S01]  /*2260*/  ISETP.GE.AND P0, PT, R26, 0x1, PT ;  /* 0x000000011a00780c */ /* 0x000fe20003f06270 */
[----:B-1----:R-:W-:Y:S01]  /*2270*/  VIADD R2, R2, 0xb0 ;  /* 0x000000b002027836 */ /* 0x002fe20000000000 */
[----:B------:R-:W-:Y:S01]  /*2280*/  @!PT LDS RZ, [RZ] ;  /* 0x00000000fffff984 */ /* 0x000fe20000000800 */
[----:B------:R-:W-:Y:S01]  /*2290*/  @!PT LDS RZ, [RZ] ;  /* 0x00000000fffff984 */ /* 0x000fe20000000800 */
[----:B------:R-:W-:Y:S01]  /*22a0*/  @!PT LDS RZ, [RZ] ;  /* 0x00000000fffff984 */ /* 0x000fe20000000800 */
[----:B------:R-:W-:Y:S01]  /*22b0*/  @!PT LDS RZ, [RZ] ;  /* 0x00000000fffff984 */ /* 0x000fe20000000800 */
[----:B------:R1:W-:Y:S06]  /*22c0*/  MEMBAR.ALL.CTA ;  /* 0x0000000000007992 */ /* 0x0003ec0000008000 */
[----:B-1----:R-:W1:Y:S01]  /*22d0*/  FENCE.VIEW.ASYNC.S ;  /* 0x00000000000073c6 */ /* 0x002e620000000000 */
[----:B------:R-:W-:-:S04]  /*22e0*/  PRMT R2, RZ, 0x654, R2 ;  /* 0x00000654ff027816 */ /* 0x000fc80000000002 */
[----:B-1----:R1:W-:Y:S01]  /*22f0*/  SYNCS.ARRIVE.TRANS64.RED.A1T0 RZ, [R2+URZ], RZ ;  /* 0x000000ff02ff79a7 */ /* 0x0023e200081004ff */
[----:B--2---:R-:W-:-:S13]  /*2300*/  LOP3.LUT P2, RZ, R6, 0x1, RZ, 0xc0, !PT ;  /* 0x0000000106ff7812 */ /* 0x004fda000784c0ff */
[----:B------:R-:W-:Y:S01]  /*2310*/  @P2 SHF.R.U32.HI R3, RZ, 0x10, R5 ;  /* 0x00000010ff032819 */ /* 0x000fe20000011605 */
[----:B------:R-:W-:Y:S01]  /*2320*/  VOTEU.ANY UP0, P2 ;  /* 0x0000000000ff7886 */ /* 0x000fe20001000100 */
[----:B------:R-:W-:Y:S02]  /*2330*/  @P2 MOV R13, R4 ;  /* 0x00000004000d2202 */ /* 0x000fe40000000f00 */
[----:B------:R-:W-:Y:S02]  /*2340*/  @P2 R2UR.BROADCAST UR8, R3 ;  /* 0x00000000030822ca */ /* 0x000fe400008e0000 */
[----:B------:R-:W-:-:S11]  /*2350*/  @P2 LOP3.LUT R11, R5, 0xffff, RZ, 0xc0, !PT ;  /* 0x0000ffff050b2812 */ /* 0x000fd600078ec0ff */
[----:B------:R-:W-:Y:S01]  /*2360*/  @UP0 UMOV UR36, UR8 ;  /* 0x0000000800240c82 */ /* 0x000fe20008000000 */
[----:B-1----:R-:W-:Y:S05]  /*2370*/  @!P0 BRA `(.L_x_40) ;  /* 0x0000000000b88947 */ /* 0x002fea0003800000 */
[----:B------:R-:W3:Y:S01]  /*2380*/  LDC.64 R4, c[0x0][0xb18] ;  /* 0x0002c600ff047b82 */ /* 0x000ee20000000a00 */
[----:B------:R-:W-:-:S07]  /*2390*/  ISETP.NE.AND P3, PT, R26, 0x1, PT ;  /* 0x000000011a00780c */ /* 0x000fce0003f65270 */
[----:B------:R-:W1:Y:S08]  /*23a0*/  LDC.64 R6, c[0x0][0xb10] ;  /* 0x0002c400ff067b82 */ /* 0x000e700000000a00 */
[----:B------:R-:W2:Y:S08]  /*23b0*/  LDC R17, c[0x0][0xb20] ;  /* 0x0002c800ff117b82 */ /* 0x000eb00000000800 */
[----:B------:R-:W4:Y:S01]  /*23c0*/  LDC R18, c[0x0][0xb0c] ;  /* 0x0002c300ff127b82 */ /* 0x000f220000000800 */
[----:B---3--:R-:W-:Y:S01]  /*23d0*/  IMAD.HI.U32 R22, R0, R5, RZ ;  /* 0x0000000500167227 */ /* 0x008fe200078e00ff */
[----:B------:R-:W-:-:S06]  /*23e0*/  ISETP.NE.AND P0, PT, R4, 0x1, PT ;  /* 0x000000010400780c */ /* 0x000fcc0003f05270 */
[----:B------:R-:W3:Y:S01]  /*23f0*/  LDC.64 R2, c[0x0][0xb28] ;  /* 0x0002ca00ff027b82 */ /* 0x000ee20000000a00 */
[----:B-1----:R-:W-:-:S04]  /*2400*/  IMAD.HI.U32 R20, R9, R6, RZ ;  /* 0x0000000609147227 */ /* 0x002fc800078e00ff */
[----:B------:R-:W-:Y:S01]  /*2410*/  IMAD.HI.U32 R24, R13, R6, RZ ;  /* 0x000000060d187227 */ /* 0x000fe200078e00ff */
[----:B------:R-:W-:Y:S02]  /*2420*/  SHF.R.U32.HI R20, RZ, R7, R20 ;  /* 0x00000007ff147219 */ /* 0x000fe40000011614 */
[----:B--2---:R-:W-:Y:S01]  /*2430*/  SHF.R.U32.HI R19, RZ, R17, R22 ;  /* 0x00000011ff137219 */ /* 0x004fe20000011616 */
[----:B------:R-:W-:Y:S01]  /*2440*/  IMAD.HI.U32 R22, R11, R5, RZ ;  /* 0x000000050b167227 */ /* 0x000fe200078e00ff */
[----:B------:R-:W-:Y:S02]  /*2450*/  SHF.R.U32.HI R24, RZ, R7, R24 ;  /* 0x00000007ff187219 */ /* 0x000fe40000011618 */
[----:B------:R-:W-:Y:S02]  /*2460*/  SEL R19, R0, R19, !P0 ;  /* 0x0000001300137207 */ /* 0x000fe40004000000 */
[----:B------:R-:W-:Y:S02]  /*2470*/  SHF.R.U32.HI R22, RZ, R17, R22 ;  /* 0x00000011ff167219 */ /* 0x000fe40000011616 */
[----:B----4-:R-:W-:-:S02]  /*2480*/  ISETP.NE.AND P1, PT, R18, 0x1, PT ;  /* 0x000000011200780c */ /* 0x010fc40003f25270 */
[----:B------:R-:W-:Y:S02]  /*2490*/  SEL R5, R11, R22, !P0 ;  /* 0x000000160b057207 */ /* 0x000fe40004000000 */
[----:B------:R-:W-:Y:S02]  /*24a0*/  SEL R21, R9, R20, !P1 ;  /* 0x0000001409157207 */ /* 0x000fe40004800000 */
[----:B------:R-:W-:Y:S01]  /*24b0*/  SEL R7, R13, R24, !P1 ;  /* 0x000000180d077207 */ /* 0x000fe20004800000 */
[----:B---3--:R-:W-:Y:S01]  /*24c0*/  IMAD.HI.U32 R20, R19, R2, RZ ;  /* 0x0000000213147227 */ /* 0x008fe200078e00ff */
[----:B------:R-:W-:-:S03]  /*24d0*/  IADD3 R17, PT, PT, -R5, RZ, RZ ;  /* 0x000000ff05117210 */ /* 0x000fc60007ffe1ff */
        /* <DEDUP_REMOVED lines=11> */
[----:B------:R-:W-:-:S04]  /*2590*/  @!P0 IMAD.HI.U32 R20, R7, R2, RZ ;  /* 0x0000000207148227 */ /* 0x000fc800078e00ff */
[----:B------:R-:W-:Y:S01]  /*25a0*/  IMAD.MOV R2, RZ, RZ, -R6 ;  /* 0x000000ffff027224 */ /* 0x000fe200078e0a06 */
[----:B------:R-:W-:-:S03]  /*25b0*/  @!P0 SHF.R.U32.HI R20, RZ, R3, R20 ;  /* 0x00000003ff148219 */ /* 0x000fc60000011614 */
[----:B------:R-:W-:Y:S01]  /*25c0*/  IMAD R2, R26, R2, R5 ;  /* 0x000000021a027224 */ /* 0x000fe200078e0205 */
        /* <DEDUP_REMOVED lines=9> */
.L_x_40:
[----:B------:R-:W1:Y:S02]  /*2660*/  LDCU UR8, c[0x0][0xb30] ;  /* 0x00016600ff0877ac */ /* 0x000e640008000800 */
[----:B-1----:R-:W-:-:S09]  /*2670*/  UISETP.NE.AND UP0, UPT, UR8, 0x1, UPT ;  /* 0x000000010800788c */ /* 0x002fd2000bf05270 */
[----:B------:R-:W-:Y:S05]  /*2680*/  BRA.U UP0, `(.L_x_41) ;  /* 0x0000000100407547 */ /* 0x000fea000b800000 */
[----:B------:R-:W1:Y:S08]  /*2690*/  LDC.64 R4, c[0x0][0xb10] ;  /* 0x0002c400ff047b82 */ /* 0x000e700000000a00 */
[----:B------:R-:W2:Y:S08]  /*26a0*/  LDC.64 R2, c[0x0][0xb18] ;  /* 0x0002c600ff027b82 */ /* 0x000eb00000000a00 */
[----:B------:R-:W4:Y:S08]  /*26b0*/  LDC R6, c[0x0][0xb20] ;  /* 0x0002c800ff067b82 */ /* 0x000f300000000800 */
[----:B------:R-:W3:Y:S01]  /*26c0*/  LDC R18, c[0x0][0xb0c] ;  /* 0x0002c300ff127b82 */ /* 0x000ee20000000800 */
[----:B-1----:R-:W-:-:S05]  /*26d0*/  IMAD.HI.U32 R4, R13, R4, RZ ;  /* 0x000000040d047227 */ /* 0x002fca00078e00ff */
[----:B------:R-:W-:Y:S01]  /*26e0*/  SHF.R.U32.HI R4, RZ, R5, R4 ;  /* 0x00000005ff047219 */ /* 0x000fe20000011604 */
[----:B--2---:R-:W-:Y:S01]  /*26f0*/  IMAD.HI.U32 R3, R11, R3, RZ ;  /* 0x000000030b037227 */ /* 0x004fe200078e00ff */
[----:B------:R-:W-:-:S04]  /*2700*/  ISETP.NE.AND P0, PT, R2, 0x1, PT ;  /* 0x000000010200780c */ /* 0x000fc80003f05270 */
[----:B----4-:R-:W-:-:S04]  /*2710*/  SHF.R.U32.HI R6, RZ, R6, R3 ;  /* 0x00000006ff067219 */ /* 0x010fc80000011603 */
[----:B------:R-:W-:Y:S02]  /*2720*/  SEL R3, R11, R6, !P0 ;  /* 0x000000060b037207 */ /* 0x000fe40004000000 */
[----:B---3--:R-:W-:-:S04]  /*2730*/  ISETP.NE.AND P1, PT, R18, 0x1, PT ;  /* 0x000000011200780c */ /* 0x008fc80003f25270 */
[----:B------:R-:W-:-:S05]  /*2740*/  SEL R4, R13, R4, !P1 ;  /* 0x000000040d047207 */ /* 0x000fca0004800000 */
[----:B------:R-:W-:Y:S02]  /*2750*/  IMAD.IADD R5, R3, 0x1, -R4 ;  /* 0x0000000103057824 */ /* 0x000fe400078e0a04 */
[----:B------:R-:W-:Y:S02]  /*2760*/  IMAD.IADD R3, R4, 0x1, -R3 ;  /* 0x0000000104037824 */ /* 0x000fe400078e0a03 */
[----:B------:R-:W-:Y:S02]  /*2770*/  IMAD R13, R5, R18, R13 ;  /* 0x00000012050d7224 */ /* 0x000fe400078e020d */
[----:B------:R-:W-:-:S07]  /*2780*/  IMAD R11, R3, R2, R11 ;  /* 0x00000002030b7224 */ /* 0x000fce00078e020b */
.L_x_41:
[----:B------:R-:W-:Y:S01]  /*2790*/  VIADD R14, R14, 0x1 ;  /* 0x000000010e0e7836 */ /* 0x000fe20000000000 */
[----:B------:R-:W-:Y:S01]  /*27a0*/  PLOP3.LUT P1, PT, PT, PT, PT, 0x80, 0x8 ;  /* 0x000000000008781c */ /* 0x000fe20003f2f070 */
[----:B------:R-:W-:Y:S02]  /*27b0*/  IMAD.IADD R21, R13, 0x1, R60 ;  /* 0x000000010d157824 */ /* 0x000fe400078e023c */
[----:B------:R-:W-:Y:S01]  /*27c0*/  IMAD.IADD R20, R11, 0x1, R58 ;  /* 0x000000010b147824 */ /* 0x000fe200078e023a */
[----:B------:R-:W-:-:S04]  /*27d0*/  ISETP.NE.AND P0, PT, R14, 0x2, PT ;  /* 0x000000020e00780c */ /* 0x000fc80003f05270 */
[----:B------:R-:W-:Y:S02]  /*27e0*/  SEL R3, RZ, 0x1, P0 ;  /* 0x00000001ff037807 */ /* 0x000fe40000000000 */
[----:B------:R-:W-:Y:S02]  /*27f0*/  SEL R14, R14, RZ, P0 ;  /* 0x000000ff0e0e7207 */ /* 0x000fe40000000000 */
[----:B------:R-:W-:Y:S01]  /*2800*/  LOP3.LUT R12, R12, R3, RZ, 0x3c, !PT ;  /* 0x000000030c0c7212 */ /* 0x000fe200078e3cff */
[----:B------:R-:W-:Y:S06]  /*2810*/  @P2 BRA `(.L_x_42) ;  /* 0xfffffff000482947 */ /* 0x000fec000383ffff */
[----:B------:R-:W-:Y:S01]  /*2820*/  UIADD3 UR6, UPT, UPT, UR6, 0x28, URZ ;  /* 0x0000002806067890 */ /* 0x000fe2000fffe0ff */
[----:B------:R-:W-:-:S03]  /*2830*/  SHF.L.U32 R3, R15, 0x1f, RZ ;  /* 0x0000001f0f037819 */ /* 0x000fc600000006ff */
[----:B------:R-:W-:-:S09]  /*2840*/  ULEA UR4, UR26, UR6, 0x3 ;  /* 0x000000061a047291 */ /* 0x000fd2000f8e18ff */
[----:B------:R-:W1:Y:S02]  /*2850*/  SYNCS.PHASECHK.TRANS64.TRYWAIT P0, [UR4], R3 ;  /* 0x00000003ff0075a7 */ /* 0x000e640008001104 */
[----:B-1----:R-:W-:Y:S05]  /*2860*/  @!P0 BRA `(.L_x_43) ;  /* 0x0000006000ec8947 */ /* 0x002fea0003800000 */
.L_x_155:
[----:B------:R-:W-:-:S04]  /*2870*/  UIADD3 UR5, UPT, UPT, UR26, 0x1, URZ ;  /* 0x000000011a057890 */ /* 0x000fc8000fffe0ff */
[----:B------:R-:W-:-:S04]  /*2880*/  UISETP.NE.AND UP0, UPT, UR5, 0x5, UPT ;  /* 0x000000050500788c */ /* 0x000fc8000bf05270 */
[----:B------:R-:W-:Y:S02]  /*2890*/  USEL UR7, URZ, 0x1, UP0 ;  /* 0x00000001ff077887 */ /* 0x000fe40008000000 */
[----:B------:R-:W-:-:S04]  /*28a0*/  USEL UR5, UR5, URZ, UP0 ;  /* 0x000000ff05057287 */ /* 0x000fc80008000000 */
[----:B------:R-:W-:Y:S01]  /*28b0*/  ULEA UR4, UR5, UR6, 0x3 ;  /* 0x0000000605047291 */ /* 0x000fe2000f8e18ff */
[----:B------:R-:W-:-:S04]  /*28c0*/  LOP3.LUT R2, R15, UR7, RZ, 0x3c, !PT ;  /* 0x000000070f027c12 */ /* 0x000fc8000f8e3cff */
[----:B-1----:R-:W-:-:S04]  /*28d0*/  SHF.L.U32 R3, R2, 0x1f, RZ ;  /* 0x0000001f02037819 */ /* 0x002fc800000006ff */
[----:B------:R-:W1:Y:S02]  /*28e0*/  SYNCS.PHASECHK.TRANS64.TRYWAIT P0, [UR4], R3 ;  /* 0x00000003ff0075a7 */ /* 0x000e640008001104 */
[----:B-1----:R-:W-:Y:S05]  /*28f0*/  @!P0 BRA `(.L_x_44) ;  /* 0x0000006000e08947 */ /* 0x002fea0003800000 */
.L_x_157:
        /* <DEDUP_REMOVED lines=9> */
.L_x_159:
        /* <DEDUP_REMOVED lines=9> */
.L_x_161:
[----:B------:R-:W-:-:S04]  /*2a20*/  UIADD3 UR5, UPT, UPT, UR5, 0x1, URZ ;  /* 0x0000000105057890 */ /* 0x000fc8000fffe0ff */
[----:B------:R-:W-:-:S04]  /*2a30*/  UISETP.NE.AND UP0, UPT, UR5, 0x5, UPT ;  /* 0x000000050500788c */ /* 0x000fc8000bf05270 */
[----:B------:R-:W-:Y:S02]  /*2a40*/  USEL UR4, URZ, 0x1, UP0 ;  /* 0x00000001ff047887 */ /* 0x000fe40008000000 */
[----:B------:R-:W-:-:S04]  /*2a50*/  USEL UR5, UR5, URZ, UP0 ;  /* 0x000000ff05057287 */ /* 0x000fc80008000000 */
[----:B------:R-:W-:Y:S01]  /*2a60*/  ULEA UR5, UR5, UR6, 0x3 ;  /* 0x0000000605057291 */ /* 0x000fe2000f8e18ff */
[----:B-1----:R-:W-:-:S04]  /*2a70*/  LOP3.LUT R3, R2, UR4, RZ, 0x3c, !PT ;  /* 0x0000000402037c12 */ /* 0x002fc8000f8e3cff */
[----:B------:R-:W-:Y:S01]  /*2a80*/  SHF.L.U32 R3, R3, 0x1f, RZ ;  /* 0x0000001f03037819 */ /* 0x000fe200000006ff */
[----:B---3--:R-:W-:-:S07]  /*2a90*/  IMAD.U32 R0, RZ, RZ, UR5 ;  /* 0x00000005ff007e24 */ /* 0x008fce000f8e00ff */
.L_x_47:
[----:B-1----:R1:W2:Y:S02]  /*2aa0*/  SYNCS.PHASECHK.TRANS64.TRYWAIT P0, [R0+URZ], R3 ;  /* 0x00000003000075a7 */ /* 0x0022a400080011ff */
[----:B--2---:R-:W-:Y:S05]  /*2ab0*/  @!P0 NANOSLEEP.SYNCS 0x989680 ;  /* 0x009896800000895d */ /* 0x004fea0003900000 */
[----:B------:R-:W2:Y:S02]  /*2ac0*/  @!P0 SYNCS.PHASECHK.TRANS64 P0, [R0+URZ], R3 ;  /* 0x00000003000085a7 */ /* 0x000ea400080010ff */
[----:B--2---:R-:W-:Y:S05]  /*2ad0*/  @P0 EXIT ;  /* 0x000000000000094d */ /* 0x004fea0003800000 */
[----:B------:R-:W-:Y:S05]  /*2ae0*/  BRA `(.L_x_47) ;  /* 0xfffffffc00ec7947 */ /* 0x000fea000383ffff */
.L_x_22:
[----:B------:R-:W-:-:S04]  /*2af0*/  UISETP.NE.AND UP0, UPT, UR37, URZ, UPT ;  /* 0x000000ff2500728c */ /* 0x000fc8000bf05270 */
[----:B------:R-:W-:-:S09]  /*2b00*/  UISETP.NE.OR UP0, UPT, UR10, 0x1, UP0 ;  /* 0x000000010a00788c */ /* 0x000fd20008705670 */
[----:B------:R-:W-:Y:S05]  /*2b10*/  BRA.U UP0, `(.L_x_48) ;  /* 0x00000005004c7547 */ /* 0x000fea000b800000 */
[----:B------:R-:W-:Y:S01]  /*2b20*/  HFMA2 R11, -RZ, RZ, 0, 0 ;  /* 0x00000000ff0b7431 */ /* 0x000fe200000001ff */
[----:B------:R-:W-:Y:S01]  /*2b30*/  ISETP.GE.U32.AND P2, PT, R10, 0x8, PT ;  /* 0x000000080a00780c */ /* 0x000fe20003f46070 */
[----:B------:R-:W-:Y:S01]  /*2b40*/  IMAD.MOV.U32 R12, RZ, RZ, 0x1 ;  /* 0x00000001ff0c7424 */ /* 0x000fe200078e00ff */
[----:B------:R-:W-:Y:S01]  /*2b50*/  CS2R R8, SRZ ;  /* 0x0000000000087805 */ /* 0x000fe2000001ff00 */
[----:B------:R-:W-:Y:S01]  /*2b60*/  IMAD.MOV.U32 R3, RZ, RZ, RZ ;  /* 0x000000ffff037224 */ /* 0x000fe200078e00ff */
[----:B------:R-:W-:Y:S01]  /*2b70*/  UMOV UR4, 0x400 ;  /* 0x0000040000047882 */ /* 0x000fe20000000000 */
[----:B------:R-:W-:Y:S01]  /*2b80*/  UMOV UR6, URZ ;  /* 0x000000ff00067c82 */ /* 0x000fe20008000000 */
[----:B------:R-:W-:-:S12]  /*2b90*/  ULEA UR37, UR37, UR4, 0x18 ;  /* 0x0000000425257291 */ /* 0x000fd8000f8ec0ff */
.L_x_52:
[----:B------:R-:W-:Y:S02]  /*2ba0*/  LEA R0, R3, UR37, 0x3 ;  /* 0x0000002503007c11 */ /* 0x000fe4000f8e18ff */
[----:B------:R-:W-:-:S03]  /*2bb0*/  SHF.L.U32 R5, R8, 0x1f, RZ ;  /* 0x0000001f08057819 */ /* 0x000fc600000006ff */
[----:B------:R-:W-:Y:S01]  /*2bc0*/  VIADD R4, R0, 0x110 ;  /* 0x0000011000047836 */ /* 0x000fe20000000000 */
[----:B------:R-:W1:Y:S02]  /*2bd0*/  SYNCS.PHASECHK.TRANS64.TRYWAIT P0, [R0+URZ+0x100], R5 ;  /* 0x00010005000075a7 */ /* 0x000e6400080011ff */
[----:B-1----:R-:W-:Y:S05]  /*2be0*/  @!P0 BRA `(.L_x_49) ;  /* 0x00000060006c8947 */ /* 0x002fea0003800000 */
.L_x_162:
[----:B------:R-:W-:Y:S01]  /*2bf0*/  ULEA UR5, UR6, UR37, 0x3 ;  /* 0x0000002506057291 */ /* 0x000fe2000f8e18ff */
[----:B------:R-:W-:Y:S01]  /*2c00*/  PRMT R4, RZ, 0x654, R4 ;  /* 0x00000654ff047816 */ /* 0x000fe20000000004 */
[----:B-1----:R-:W-:Y:S01]  /*2c10*/  @!P2 IMAD.MOV.U32 R5, RZ, RZ, 0x10 ;  /* 0x00000010ff05a424 */ /* 0x002fe200078e00ff */
[----:B------:R-:W-:Y:S01]  /*2c20*/  SHF.L.U32 R7, R12, 0x1f, RZ ;  /* 0x0000001f0c077819 */ /* 0x000fe200000006ff */
[----:B------:R-:W-:Y:S01]  /*2c30*/  UIADD3 UR4, UPT, UPT, UR5, 0xa0, URZ ;  /* 0x000000a005047890 */ /* 0x000fe2000fffe0ff */
[----:B------:R1:W-:Y:S05]  /*2c40*/  SYNCS.ARRIVE.TRANS64.RED.A1T0 RZ, [R4+URZ], RZ ;  /* 0x000000ff04ff79a7 */ /* 0x0003ea00081004ff */
[----:B------:R-:W-:Y:S01]  /*2c50*/  IMAD.U32 R13, RZ, RZ, UR4 ;  /* 0x00000004ff0d7e24 */ /* 0x000fe2000f8e00ff */
[----:B------:R-:W2:Y:S04]  /*2c60*/  SYNCS.PHASECHK.TRANS64.TRYWAIT P0, [UR5+0xb0], R7 ;  /* 0x0000b007ff0075a7 */ /* 0x000ea80008001105 */
[----:B------:R-:W-:Y:S01]  /*2c70*/  PRMT R13, R10, 0x654, R13 ;  /* 0x000006540a0d7816 */ /* 0x000fe2000000000d */
[----:B-12---:R-:W-:Y:S06]  /*2c80*/  @!P0 BRA `(.L_x_50) ;  /* 0x0000006000588947 */ /* 0x006fec0003800000 */
.L_x_164:
[----:B------:R-:W-:Y:S01]  /*2c90*/  ULEA UR4, UR6, UR37, 0x4 ;  /* 0x0000002506047291 */ /* 0x000fe2000f8e20ff */
[----:B------:R-:W-:Y:S01]  /*2ca0*/  SEL R2, R13, R2, !P2 ;  /* 0x000000020d027207 */ /* 0x000fe20005000000 */
[----:B------:R-:W-:Y:S01]  /*2cb0*/  UIADD3 UR5, UPT, UPT, UR5, 0xa0, URZ ;  /* 0x000000a005057890 */ /* 0x000fe2000fffe0ff */
[----:B-1----:R-:W-:Y:S01]  /*2cc0*/  LEA R0, R11, UR37, 0x3 ;  /* 0x000000250b007c11 */ /* 0x002fe2000f8e18ff */
[----:B------:R-:W-:Y:S01]  /*2cd0*/  UIADD3 UR4, UPT, UPT, UR4, 0x130, URZ ;  /* 0x0000013004047890 */ /* 0x000fe2000fffe0ff */
[----:B------:R1:W-:Y:S01]  /*2ce0*/  @!P2 SYNCS.ARRIVE.TRANS64.RED RZ, [R2+URZ], R5 ;  /* 0x0000000502ffa9a7 */ /* 0x0003e200080004ff */
[----:B------:R-:W-:Y:S01]  /*2cf0*/  UIADD3 UR6, UPT, UPT, UR6, 0x1, URZ ;  /* 0x0000000106067890 */ /* 0x000fe2000fffe0ff */
[----:B------:R-:W-:-:S03]  /*2d00*/  VIADD R3, R3, 0x1 ;  /* 0x0000000103037836 */ /* 0x000fc60000000000 */
[----:B------:R-:W-:Y:S02]  /*2d10*/  UISETP.NE.AND UP0, UPT, UR6, 0x2, UPT ;  /* 0x000000020600788c */ /* 0x000fe4000bf05270 */
[----:B------:R-:W-:Y:S01]  /*2d20*/  ISETP.NE.AND P0, PT, R3, 0x2, PT ;  /* 0x000000020300780c */ /* 0x000fe20003f05270 */
[----:B------:R-:W-:Y:S06]  /*2d30*/  UGETNEXTWORKID.BROADCAST [UR4], [UR5] ;  /* 0x00000000040073ca */ /* 0x000fec0008000100 */
[----:B------:R-:W-:Y:S02]  /*2d40*/  USEL UR4, URZ, 0x1, UP0 ;  /* 0x00000001ff047887 */ /* 0x000fe40008000000 */
[----:B------:R-:W-:-:S04]  /*2d50*/  USEL UR6, UR6, URZ, UP0 ;  /* 0x000000ff06067287 */ /* 0x000fc80008000000 */
[----:B------:R-:W-:Y:S02]  /*2d60*/  LOP3.LUT R12, R12, UR4, RZ, 0x3c, !PT ;  /* 0x000000040c0c7c12 */ /* 0x000fe4000f8e3cff */
[----:B-1----:R-:W-:-:S04]  /*2d70*/  SHF.L.U32 R5, R9, 0x1f, RZ ;  /* 0x0000001f09057819 */ /* 0x002fc800000006ff */
[----:B------:R-:W1:Y:S02]  /*2d80*/  SYNCS.PHASECHK.TRANS64.TRYWAIT P1, [R0+URZ+0xa0], R5 ;  /* 0x0000a005000075a7 */ /* 0x000e6400080211ff */
[----:B-1----:R-:W-:Y:S05]  /*2d90*/  @!P1 BRA `(.L_x_51) ;  /* 0x00000060002c9947 */ /* 0x002fea0003800000 */
.L_x_165:
[----:B------:R-:W-:Y:S01]  /*2da0*/  LEA R4, R11, UR37, 0x4 ;  /* 0x000000250b047c11 */ /* 0x000fe2000f8e20ff */
[----:B-1----:R-:W-:Y:S01]  /*2db0*/  VIADD R0, R0, 0xb0 ;  /* 0x000000b000007836 */ /* 0x002fe20000000000 */
[----:B------:R-:W-:Y:S01]  /*2dc0*/  SEL R3, R3, RZ, P0 ;  /* 0x000000ff03037207 */ /* 0x000fe20000000000 */
[----:B------:R-:W-:-:S03]  /*2dd0*/  VIADD R11, R11, 0x1 ;  /* 0x000000010b0b7836 */ /* 0x000fc60000000000 */
[----:B------:R-:W1:Y:S01]  /*2de0*/  LDS.128 R4, [R4+0x130] ;  /* 0x0001300004047984 */ /* 0x000e620000000c00 */
[----:B------:R-:W-:Y:S02]  /*2df0*/  PRMT R0, RZ, 0x654, R0 ;  /* 0x00000654ff007816 */ /* 0x000fe40000000000 */
[C---:B------:R-:W-:Y:S01]  /*2e00*/  ISETP.NE.AND P1, PT, R11.reuse, 0x2, PT ;  /* 0x000000020b00780c */ /* 0x040fe20003f25270 */
[----:B------:R-:W-:Y:S01]  /*2e10*/  @!PT LDS RZ, [RZ] ;  /* 0x00000000fffff984 */ /* 0x000fe20000000800 */
[----:B------:R-:W-:Y:S01]  /*2e20*/  @!PT LDS RZ, [RZ] ;  /* 0x00000000fffff984 */ /* 0x000fe20000000800 */
[----:B------:R-:W-:Y:S01]  /*2e30*/  @!PT LDS RZ, [RZ] ;  /* 0x00000000fffff984 */ /* 0x000fe20000000800 */
[----:B------:R-:W-:Y:S01]  /*2e40*/  @!PT LDS RZ, [RZ] ;  /* 0x00000000fffff984 */ /* 0x000fe20000000800 */
[----:B------:R2:W-:Y:S06]  /*2e50*/  MEMBAR.ALL.CTA ;  /* 0x0000000000007992 */ /* 0x0005ec0000008000 */
[----:B--2---:R-:W2:Y:S01]  /*2e60*/  FENCE.VIEW.ASYNC.S ;  /* 0x00000000000073c6 */ /* 0x004ea20000000000 */
[----:B------:R-:W-:Y:S01]  /*2e70*/  SEL R11, R11, RZ, P1 ;  /* 0x000000ff0b0b7207 */ /* 0x000fe20000800000 */
[----:B--2---:R2:W-:Y:S01]  /*2e80*/  SYNCS.ARRIVE.TRANS64.RED.A1T0 RZ, [R0+URZ], RZ ;  /* 0x000000ff00ff79a7 */ /* 0x0045e200081004ff */
[----:B-1----:R-:W-:-:S02]  /*2e90*/  LOP3.LUT P3, RZ, R6, 0x1, RZ, 0xc0, !PT ;  /* 0x0000000106ff7812 */ /* 0x002fc4000786c0ff */
[----:B------:R-:W-:-:S04]  /*2ea0*/  SEL R5, RZ, 0x1, P0 ;  /* 0x00000001ff057807 */ /* 0x000fc80000000000 */
[----:B------:R-:W-:Y:S02]  /*2eb0*/  LOP3.LUT R8, R8, R5, RZ, 0x3c, !PT ;  /* 0x0000000508087212 */ /* 0x000fe400078e3cff */
[----:B--2---:R-:W-:-:S04]  /*2ec0*/  SEL R0, RZ, 0x1, P1 ;  /* 0x00000001ff007807 */ /* 0x004fc80000800000 */
[----:B------:R-:W-:Y:S01]  /*2ed0*/  LOP3.LUT R9, R9, R0, RZ, 0x3c, !PT ;  /* 0x0000000009097212 */ /* 0x000fe200078e3cff */
[----:B------:R-:W-:Y:S06]  /*2ee0*/  @P3 BRA `(.L_x_52) ;  /* 0xfffffffc002c3947 */ /* 0x000fec000383ffff */
[----:B------:R-:W-:Y:S01]  /*2ef0*/  ULEA UR5, UR6, UR37, 0x3 ;  /* 0x0000002506057291 */ /* 0x000fe2000f8e18ff */
[----:B------:R-:W-:-:S08]  /*2f00*/  SHF.L.U32 R3, R12, 0x1f, RZ ;  /* 0x0000001f0c037819 */ /* 0x000fd000000006ff */
[----:B------:R-:W1:Y:S02]  /*2f10*/  SYNCS.PHASECHK.TRANS64 P0, [UR5+0xb0], R3 ;  /* 0x0000b003ff0075a7 */ /* 0x000e640008001005 */
[----:B-1----:R-:W-:Y:S05]  /*2f20*/  @P0 BRA `(.L_x_53) ;  /* 0x0000000000080947 */ /* 0x002fea0003800000 */
[----:B------:R-:W1:Y:S02]  /*2f30*/  SYNCS.PHASECHK.TRANS64.TRYWAIT P0, [UR5+0xb0], R3 ;  /* 0x0000b003ff0075a7 */ /* 0x000e640008001105 */
[----:B-1----:R-:W-:Y:S05]  /*2f40*/  @!P0 BRA `(.L_x_54) ;  /* 0x0000005c00d48947 */ /* 0x002fea0003800000 */
.L_x_53:
[----:B------:R-:W-:-:S04]  /*2f50*/  UIADD3 UR4, UPT, UPT, UR6, 0x1, URZ ;  /* 0x0000000106047890 */ /* 0x000fc8000fffe0ff */
[----:B------:R-:W-:-:S04]  /*2f60*/  UISETP.NE.AND UP0, UPT, UR4, 0x2, UPT ;  /* 0x000000020400788c */ /* 0x000fc8000bf05270 */
[----:B------:R-:W-:Y:S02]  /*2f70*/  USEL UR7, URZ, 0x1, UP0 ;  /* 0x00000001ff077887 */ /* 0x000fe40008000000 */
[----:B------:R-:W-:-:S04]  /*2f80*/  USEL UR4, UR4, URZ, UP0 ;  /* 0x000000ff04047287 */ /* 0x000fc80008000000 */
[----:B------:R-:W-:Y:S01]  /*2f90*/  ULEA UR4, UR4, UR37, 0x3 ;  /* 0x0000002504047291 */ /* 0x000fe2000f8e18ff */
[----:B-1----:R-:W-:-:S04]  /*2fa0*/  LOP3.LUT R3, R12, UR7, RZ, 0x3c, !PT ;  /* 0x000000070c037c12 */ /* 0x002fc8000f8e3cff */
[----:B------:R-:W-:-:S04]  /*2fb0*/  SHF.L.U32 R0, R3, 0x1f, RZ ;  /* 0x0000001f03007819 */ /* 0x000fc800000006ff */
[----:B------:R-:W1:Y:S02]  /*2fc0*/  SYNCS.PHASECHK.TRANS64 P0, [UR4+0xb0], R0 ;  /* 0x0000b000ff0075a7 */ /* 0x000e640008001004 */
[----:B-1----:R-:W-:Y:S05]  /*2fd0*/  @P0 EXIT ;  /* 0x000000000000094d */ /* 0x002fea0003800000 */
[----:B------:R-:W-:Y:S02]  /*2fe0*/  SHF.L.U32 R3, R3, 0x1f, RZ ;  /* 0x0000001f03037819 */ /* 0x000fe400000006ff */
[----:B------:R-:W-:-:S07]  /*2ff0*/  MOV R0, UR4 ;  /* 0x0000000400007c02 */ /* 0x000fce0008000f00 */
.L_x_55:
[----:B-1----:R1:W2:Y:S02]  /*3000*/  SYNCS.PHASECHK.TRANS64.TRYWAIT P0, [R0+URZ+0xb0], R3 ;  /* 0x0000b003000075a7 */ /* 0x0022a400080011ff */
[----:B--2---:R-:W-:Y:S05]  /*3010*/  @!P0 NANOSLEEP.SYNCS 0x989680 ;  /* 0x009896800000895d */ /* 0x004fea0003900000 */
[----:B------:R-:W2:Y:S02]  /*3020*/  @!P0 SYNCS.PHASECHK.TRANS64 P0, [R0+URZ+0xb0], R3 ;  /* 0x0000b003000085a7 */ /* 0x000ea400080010ff */
[----:B--2---:R-:W-:Y:S05]  /*3030*/  @P0 EXIT ;  /* 0x000000000000094d */ /* 0x004fea0003800000 */
[----:B------:R-:W-:Y:S05]  /*3040*/  BRA `(.L_x_55) ;  /* 0xfffffffc00ec7947 */ /* 0x000fea000383ffff */
.L_x_48:
[----:B------:R-:W-:Y:S05]  /*3050*/  BRA.U UP4, `(.L_x_56) ;  /* 0x0000001104d07547 */ /* 0x000fea000b800000 */
[----:B------:R-:W-:Y:S01]  /*3060*/  UMOV UR4, 0x40 ;  /* 0x0000004000047882 */ /* 0x000fe20000000000 */
[----:B------:R-:W-:Y:S01]  /*3070*/  NOP ;  /* 0x0000000000007918 */ /* 0x000fe20000000000 */
[----:B------:R-:W-:Y:S01]  /*3080*/  ULEA UR4, UR37, UR4, 0x18 ;  /* 0x0000000425047291 */ /* 0x000fe2000f8ec0ff */
[----:B------:R-:W-:Y:S02]  /*3090*/  UMOV UR5, 0x400 ;  /* 0x0000040000057882 */ /* 0x000fe40000000000 */
[----:B------:R-:W-:-:S06]  /*30a0*/  ULEA UR37, UR37, UR5, 0x18 ;  /* 0x0000000525257291 */ /* 0x000fcc000f8ec0ff */
[----:B------:R-:W1:Y:S02]  /*30b0*/  LDS.U8 R2, [UR4+0x1c] ;  /* 0x00001c04ff027984 */ /* 0x000e640008000000 */
[----:B-1----:R-:W-:-:S13]  /*30c0*/  ISETP.NE.AND P0, PT, R2, RZ, PT ;  /* 0x000000ff0200720c */ /* 0x002fda0003f05270 */
[----:B------:R-:W-:Y:S05]  /*30d0*/  @P0 BRA `(.L_x_57) ;  /* 0x0000000400080947 */ /* 0x000fea0003800000 */
[----:B------:R-:W-:Y:S02]  /*30e0*/  UISETP.NE.U32.AND UP0, UPT, UR9, 0x1, UPT ;  /* 0x000000010900788c */ /* 0x000fe4000bf05070 */
[----:B------:R-:W-:-:S07]  /*30f0*/  UIADD3 UR6, UPT, UPT, UR4, 0x8, URZ ;  /* 0x0000000804067890 */ /* 0x000fce000fffe0ff */
[----:B------:R-:W-:Y:S05]  /*3100*/  BRA.U !UP0, `(.L_x_58) ;  /* 0x00000001089c7547 */ /* 0x000fea000b800000 */
[----:B------:R-:W-:Y:S01]  /*3110*/  ELECT P0, URZ, PT ;  /* 0x0000000000ff782f */ /* 0x000fe20003800000 */
[----:B------:R-:W-:-:S12]  /*3120*/  BSSY B0, `(.L_x_58) ;  /* 0x0000025000007945 */ /* 0x000fd80003800000 */
[----:B------:R-:W-:Y:S05]  /*3130*/  @!P0 BRA `(.L_x_59) ;  /* 0x00000000008c8947 */ /* 0x000fea0003800000 */
[----:B------:R-:W-:-:S05]  /*3140*/  UMOV UR5, 0x10 ;  /* 0x0000001000057882 */ /* 0x000fca0000000000 */
[----:B------:R-:W-:Y:S04]  /*3150*/  DEPBAR.LE SB1, 0x36 ;  /* 0x00009d800000791a */ /* 0x000fe80000000000 */
[----:B------:R-:W1:Y:S02]  /*3160*/  UTCATOMSWS.2CTA.FIND_AND_SET.ALIGN UP1, UR5, UR5 ;  /* 0x00000005000575e3 */ /* 0x000e640008220800 */
[----:B-1----:R-:W-:Y:S01]  /*3170*/  MOV R11, UR5 ;  /* 0x00000005000b7c02 */ /* 0x002fe20008000f00 */
[----:B------:R-:W-:Y:S06]  /*3180*/  BRA.U UP1, `(.L_x_60) ;  /* 0x0000000101187547 */ /* 0x000fec000b800000 */
.L_x_61:
[----:B------:R-:W-:Y:S05]  /*3190*/  NANOSLEEP 0x64 ;  /* 0x000000640000795d */ /* 0x000fea0003800000 */
[----:B------:R-:W-:-:S05]  /*31a0*/  UMOV UR5, 0x10 ;  /* 0x0000001000057882 */ /* 0x000fca0000000000 */
[----:B------:R-:W-:Y:S04]  /*31b0*/  DEPBAR.LE SB1, 0x36 ;  /* 0x00009d800000791a */ /* 0x000fe80000000000 */
[----:B------:R-:W1:Y:S02]  /*31c0*/  UTCATOMSWS.2CTA.FIND_AND_SET.ALIGN UP1, UR5, UR5 ;  /* 0x00000005000575e3 */ /* 0x000e640008220800 */
[----:B-1----:R-:W-:Y:S01]  /*31d0*/  MOV R11, UR5 ;  /* 0x00000005000b7c02 */ /* 0x002fe20008000f00 */
[----:B------:R-:W-:Y:S05]  /*31e0*/  BRA.U !UP1, `(.L_x_61) ;  /* 0xfffffffd09e87547 */ /* 0x000fea000b83ffff */
.L_x_60:
[----:B------:R-:W1:Y:S01]  /*31f0*/  LDS R5, [UR4+0x10] ;  /* 0x00001004ff057984 */ /* 0x000e620008000800 */
[----:B------:R-:W-:Y:S01]  /*3200*/  IMAD.U32 R3, RZ, RZ, UR37 ;  /* 0x00000025ff037e24 */ /* 0x000fe2000f8e00ff */
[----:B------:R-:W-:-:S03]  /*3210*/  MOV R2, UR8 ;  /* 0x0000000800027c02 */ /* 0x000fc60008000f00 */
[----:B------:R-:W-:Y:S01]  /*3220*/  VIADD R3, R3, 0x150 ;  /* 0x0000015003037836 */ /* 0x000fe20000000000 */
[----:B-1----:R-:W-:-:S04]  /*3230*/  SHF.L.U32 R5, R5, 0x1f, RZ ;  /* 0x0000001f05057819 */ /* 0x002fc800000006ff */
[----:B------:R-:W1:Y:S02]  /*3240*/  SYNCS.PHASECHK.TRANS64.TRYWAIT P0, [UR4+0x8], R5 ;  /* 0x00000805ff0075a7 */ /* 0x000e640008001104 */
[----:B-1----:R-:W-:Y:S05]  /*3250*/  @P0 BRA `(.L_x_62) ;  /* 0x0000000000080947 */ /* 0x002fea0003800000 */
[----:B------:R-:W1:Y:S02]  /*3260*/  SYNCS.PHASECHK.TRANS64.TRYWAIT P0, [UR4+0x8], R5 ;  /* 0x00000805ff0075a7 */ /* 0x000e640008001104 */
[----:B-1----:R-:W-:Y:S05]  /*3270*/  @!P0 BRA `(.L_x_63) ;  /* 0x0000005c00208947 */ /* 0x002fea0003800000 */
.L_x_62:
[----:B-1----:R-:W-:Y:S01]  /*3280*/  HFMA2 R4, -RZ, RZ, 0, 5.9604644775390625e-08 ;  /* 0x00000001ff047431 */ /* 0x002fe200000001ff */
[----:B------:R-:W-:Y:S01]  /*3290*/  UPRMT UR5, UR8, 0x654, UR6 ;  /* 0x0000065408057896 */ /* 0x000fe20008000006 */
[----:B------:R-:W-:Y:S01]  /*32a0*/  IMAD.MOV.U32 R6, RZ, RZ, 0xffff ;  /* 0x0000ffffff067424 */ /* 0x000fe200078e00ff */
[----:B------:R-:W-:Y:S01]  /*32b0*/  PRMT R2, R2, 0x654, R3 ;  /* 0x0000065402027816 */ /* 0x000fe20000000003 */
[----:B------:R-:W-:Y:S02]  /*32c0*/  IMAD.MOV.U32 R5, RZ, RZ, 0x4 ;  /* 0x00000004ff057424 */ /* 0x000fe400078e00ff */
[----:B------:R-:W-:Y:S01]  /*32d0*/  IMAD.SHL.U32 R9, R11, 0x20, RZ ;  /* 0x000000200b097824 */ /* 0x000fe200078e00ff */
[----:B------:R-:W-:Y:S02]  /*32e0*/  MOV R3, UR5 ;  /* 0x0000000500037c02 */ /* 0x000fe40008000f00 */
[-C--:B------:R-:W-:Y:S01]  /*32f0*/  SHF.L.U32 R7, R6, R11.reuse, RZ ;  /* 0x0000000b06077219 */ /* 0x080fe200000006ff */
[----:B------:R1:W-:Y:S01]  /*3300*/  SYNCS.ARRIVE.TRANS64.RED RZ, [UR5], R5 ;  /* 0x00000005ffff79a7 */ /* 0x0003e20008000405 */
[----:B------:R-:W-:Y:S01]  /*3310*/  SHF.L.U32 R6, R4, R11, RZ ;  /* 0x0000000b04067219 */ /* 0x000fe200000006ff */
[----:B------:R1:W-:Y:S04]  /*3320*/  STS [UR37+0x150], R9 ;  /* 0x00015009ff007988 */ /* 0x0003e80008000825 */
[----:B------:R1:W-:Y:S04]  /*3330*/  STAS [R2.64], R11 ;  /* 0x0000000b02007dbd */ /* 0x0003e8000c0008ff */
[----:B------:R1:W-:Y:S04]  /*3340*/  ATOMS.OR RZ, [UR4+0x14], R7 ;  /* 0x00001407ffff798c */ /* 0x0003e8000b000004 */
[----:B------:R1:W-:Y:S04]  /*3350*/  ATOMS.OR RZ, [UR4+0x18], R6 ;  /* 0x00001806ffff798c */ /* 0x0003e8000b000004 */
[----:B------:R1:W-:Y:S02]  /*3360*/  ATOMS.XOR RZ, [UR4+0x10], R4 ;  /* 0x00001004ffff798c */ /* 0x0003e4000b800004 */
.L_x_59:
[----:B------:R-:W-:Y:S05]  /*3370*/  BSYNC B0 ;  /* 0x0000000000007941 */ /* 0x000fea0003800000 */
.L_x_58:
[----:B------:R-:W-:Y:S05]  /*3380*/  BRA.U UP0, `(.L_x_64) ;  /* 0x00000001006c7547 */ /* 0x000fea000b800000 */
[----:B------:R-:W-:-:S03]  /*3390*/  UMOV UR5, 0xffffffff ;  /* 0xffffffff00057882 */ /* 0x000fc60000000000 */
[----:B------:R-:W-:Y:S05]  /*33a0*/  BRA.DIV UR5, `(.L_x_65) ;  /* 0x0000005a05ec7947 */ /* 0x000fea000b800000 */
[----:B------:R-:W-:-:S13]  /*33b0*/  ELECT P6, URZ, PT ;  /* 0x0000000000ff782f */ /* 0x000fda00038c0000 */
.L_x_169:
[----:B------:R-:W-:Y:S05]  /*33c0*/  @!P6 BRA `(.L_x_64) ;  /* 0x00000000005ce947 */ /* 0x000fea0003800000 */
[----:B-1----:R-:W1:Y:S02]  /*33d0*/  LDS R3, [UR4+0x10] ;  /* 0x00001004ff037984 */ /* 0x002e640008000800 */
[----:B-1----:R-:W-:-:S04]  /*33e0*/  SHF.L.U32 R3, R3, 0x1f, RZ ;  /* 0x0000001f03037819 */ /* 0x002fc800000006ff */
[----:B------:R-:W1:Y:S02]  /*33f0*/  SYNCS.PHASECHK.TRANS64.TRYWAIT P0, [UR4+0x8], R3 ;  /* 0x00000803ff0075a7 */ /* 0x000e640008001104 */
[----:B-1----:R-:W-:Y:S05]  /*3400*/  @P0 BRA `(.L_x_66) ;  /* 0x0000000000080947 */ /* 0x002fea0003800000 */
[----:B------:R-:W1:Y:S02]  /*3410*/  SYNCS.PHASECHK.TRANS64.TRYWAIT P0, [UR4+0x8], R3 ;  /* 0x00000803ff0075a7 */ /* 0x000e640008001104 */
[----:B-1----:R-:W-:Y:S05]  /*3420*/  @!P0 BRA `(.L_x_67) ;  /* 0x0000005800ec8947 */ /* 0x002fea0003800000 */
.L_x_66:
[----:B------:R-:W2:Y:S01]  /*3430*/  LDS R5, [UR37+0x150] ;  /* 0x00015025ff057984 */ /* 0x000ea20008000800 */
[----:B-1----:R-:W-:Y:S02]  /*3440*/  HFMA2 R2, -RZ, RZ, 0, 5.9604644775390625e-08 ;  /* 0x00000001ff027431 */ /* 0x002fe400000001ff */
[----:B------:R-:W-:Y:S01]  /*3450*/  IMAD.MOV.U32 R3, RZ, RZ, 0xffff ;  /* 0x0000ffffff037424 */ /* 0x000fe200078e00ff */
[----:B------:R-:W-:Y:S01]  /*3460*/  UPRMT UR5, UR8, 0x654, UR6 ;  /* 0x0000065408057896 */ /* 0x000fe20008000006 */
[----:B--2---:R-:W-:-:S03]  /*3470*/  IMAD.SHL.U32 R4, R5, 0x20, RZ ;  /* 0x0000002005047824 */ /* 0x004fc600078e00ff */
[-C--:B------:R-:W-:Y:S02]  /*3480*/  SHF.L.U32 R3, R3, R5.reuse, RZ ;  /* 0x0000000503037219 */ /* 0x080fe400000006ff */
[----:B------:R-:W-:Y:S01]  /*3490*/  SHF.L.U32 R5, R2, R5, RZ ;  /* 0x0000000502057219 */ /* 0x000fe200000006ff */
[----:B------:R2:W-:Y:S04]  /*34a0*/  STS [UR37+0x150], R4 ;  /* 0x00015004ff007988 */ /* 0x0005e80008000825 */
[----:B------:R2:W-:Y:S04]  /*34b0*/  ATOMS.OR RZ, [UR4+0x14], R3 ;  /* 0x00001403ffff798c */ /* 0x0005e8000b000004 */
[----:B------:R2:W-:Y:S01]  /*34c0*/  ATOMS.OR RZ, [UR4+0x18], R5 ;  /* 0x00001805ffff798c */ /* 0x0005e2000b000004 */
[----:B------:R-:W-:Y:S03]  /*34d0*/  SYNCS.ARRIVE.TRANS64.RED.A1T0 RZ, [UR5], RZ ;  /* 0x000000ffffff79a7 */ /* 0x000fe60008100405 */
[----:B------:R2:W-:Y:S01]  /*34e0*/  ATOMS.XOR RZ, [UR4+0x10], R2 ;  /* 0x00001002ffff798c */ /* 0x0005e2000b800004 */
[----:B------:R-:W-:Y:S05]  /*34f0*/  BRA `(.L_x_64) ;  /* 0x0000000000107947 */ /* 0x000fea0003800000 */
.L_x_57:
[----:B------:R-:W-:-:S05]  /*3500*/  MOV R2, 0xffffffff ;  /* 0xffffffff00027802 */ /* 0x000fca0000000f00 */
[----:B------:R1:W-:Y:S02]  /*3510*/  STS [UR37+0x150], R2 ;  /* 0x00015002ff007988 */ /* 0x0003e40008000825 */
[----:B-1----:R-:W-:Y:S02]  /*3520*/  MOV R2, 0x3540 ;  /* 0x0000354000027802 */ /* 0x002fe40000000f00 */
[----:B-----5:R-:W-:Y:S05]  /*3530*/  CALL.REL.NOINC `($__internal_1_$__cuda_sm10x_tcgen05_guardrail_trap_phase_invalid_during_alloc) ;  /* 0x0000006000c07944 */ /* 0x020fea0003c00000 */
.L_x_64:
[----:B------:R-:W-:Y:S05]  /*3540*/  WARPSYNC.ALL ;  /* 0x0000000000007948 */ /* 0x000fea0003800000 */
[----:B------:R-:W3:Y:S01]  /*3550*/  S2UR UR5, SR_CgaCtaId ;  /* 0x00000000000579c3 */ /* 0x000ee20000008800 */
[----:B------:R-:W-:Y:S01]  /*3560*/  UMOV UR4, 0x400 ;  /* 0x0000040000047882 */ /* 0x000fe20000000000 */
[----:B------:R-:W-:-:S06]  /*3570*/  NOP ;  /* 0x0000000000007918 */ /* 0x000fcc0000000000 */
[----:B------:R-:W-:Y:S06]  /*3580*/  BAR.ARV 0x6, 0xa0 ;  /* 0x0182800000007b1d */ /* 0x000fec0000002000 */
[----:B------:R-:W4:Y:S01]  /*3590*/  LDCU UR6, c[0x0][0x38c] ;  /* 0x00007180ff0677ac */ /* 0x000f220008000800 */
[----:B------:R-:W-:Y:S01]  /*35a0*/  LOP3.LUT R0, R0, 0xffff, RZ, 0xc0, !PT ;  /* 0x0000ffff00007812 */ /* 0x000fe200078ec0ff */
[----:B-1----:R-:W-:Y:S01]  /*35b0*/  IMAD.MOV.U32 R9, RZ, RZ, 0x1 ;  /* 0x00000001ff097424 */ /* 0x002fe200078e00ff */
[----:B------:R-:W-:Y:S01]  /*35c0*/  LOP3.LUT R8, R8, 0xffff, RZ, 0xc0, !PT ;  /* 0x0000ffff08087812 */ /* 0x000fe200078ec0ff */
[----:B------:R-:W-:Y:S01]  /*35d0*/  UMOV UR17, URZ ;  /* 0x000000ff00117c82 */ /* 0x000fe20008000000 */
[----:B------:R-:W-:Y:S01]  /*35e0*/  R2UR UR11, R0 ;  /* 0x00000000000b72ca */ /* 0x000fe200000e0000 */
[----:B------:R-:W-:Y:S01]  /*35f0*/  UMOV UR16, URZ ;  /* 0x000000ff00107c82 */ /* 0x000fe20008000000 */
[----:B------:R-:W-:Y:S01]  /*3600*/  R2UR UR12, R8 ;  /* 0x00000000080c72ca */ /* 0x000fe200000e0000 */
[----:B------:R-:W-:Y:S01]  /*3610*/  IMAD.MOV.U32 R8, RZ, RZ, RZ ;  /* 0x000000ffff087224 */ /* 0x000fe200078e00ff */
[----:B------:R-:W-:Y:S01]  /*3620*/  UMOV UR15, URZ ;  /* 0x000000ff000f7c82 */ /* 0x000fe20008000000 */
[----:B---3--:R-:W-:-:S02]  /*3630*/  ULEA UR5, UR5, UR4, 0x18 ;  /* 0x0000000405057291 */ /* 0x008fc4000f8ec0ff */
[----:B------:R-:W-:Y:S02]  /*3640*/  UISETP.NE.AND UP2, UPT, UR9, URZ, UPT ;  /* 0x000000ff0900728c */ /* 0x000fe4000bf45270 */
[----:B------:R-:W-:Y:S02]  /*3650*/  UIADD3 UR20, UPT, UPT, UR5, 0x4300, URZ ;  /* 0x0000430005147890 */ /* 0x000fe4000fffe0ff */
[----:B------:R-:W-:Y:S02]  /*3660*/  UIADD3 UR19, UPT, UPT, UR5, 0xe300, URZ ;  /* 0x0000e30005137890 */ /* 0x000fe4000fffe0ff */
[----:B----4-:R-:W-:Y:S01]  /*3670*/  UIADD3 UR6, UPT, UPT, UR6, 0x3f, URZ ;  /* 0x0000003f06067890 */ /* 0x010fe2000fffe0ff */
[----:B--2---:R-:W1:Y:S01]  /*3680*/  LDS R2, [UR5+0x150] ;  /* 0x00015005ff027984 */ /* 0x004e620008000800 */
[----:B------:R-:W-:Y:S02]  /*3690*/  USHF.R.U32.HI UR20, URZ, 0x4, UR20 ;  /* 0x00000004ff147899 */ /* 0x000fe40008011614 */
[----:B------:R-:W-:-:S02]  /*36a0*/  USHF.R.S32.HI UR4, URZ, 0x1f, UR6 ;  /* 0x0000001fff047899 */ /* 0x000fc40008011406 */
[----:B------:R-:W-:Y:S02]  /*36b0*/  USHF.R.U32.HI UR19, URZ, 0x4, UR19 ;  /* 0x00000004ff137899 */ /* 0x000fe40008011613 */
[----:B------:R-:W-:Y:S01]  /*36c0*/  ULEA.HI UR4, UR4, UR6, URZ, 0x6 ;  /* 0x0000000604047291 */ /* 0x000fe2000f8f30ff */
[----:B------:R-:W-:Y:S01]  /*36d0*/  UMOV UR28, 0x0 ;  /* 0x00000000001c7882 */ /* 0x000fe20000000000 */
[----:B------:R-:W-:Y:S02]  /*36e0*/  UMOV UR29, 0x8218010 ;  /* 0x08218010001d7882 */ /* 0x000fe40000000000 */
[----:B------:R-:W-:Y:S02]  /*36f0*/  USHF.R.S32.HI UR4, URZ, 0x6, UR4 ;  /* 0x00000006ff047899 */ /* 0x000fe40008011404 */
[----:B------:R-:W-:Y:S02]  /*3700*/  ULOP3.LUT UR20, UR20, 0x3fff, URZ, 0xc0, !UPT ;  /* 0x00003fff14147892 */ /* 0x000fe4000f8ec0ff */
[----:B------:R-:W-:-:S02]  /*3710*/  UISETP.LT.AND UP0, UPT, UR4, 0x1, UPT ;  /* 0x000000010400788c */ /* 0x000fc4000bf01270 */
[----:B------:R-:W-:Y:S02]  /*3720*/  ULOP3.LUT UR19, UR19, 0x3fff, URZ, 0xc0, !UPT ;  /* 0x00003fff13137892 */ /* 0x000fe4000f8ec0ff */
[----:B------:R-:W-:Y:S01]  /*3730*/  USEL UR18, UR4, 0x1, !UP0 ;  /* 0x0000000104127887 */ /* 0x000fe2000c000000 */
[----:B------:R-:W-:Y:S01]  /*3740*/  UMOV UR26, 0x0 ;  /* 0x00000000001a7882 */ /* 0x000fe20000000000 */
[----:B------:R-:W-:Y:S01]  /*3750*/  UMOV UR27, 0x8218010 ;  /* 0x08218010001b7882 */ /* 0x000fe20000000000 */
[----:B------:R-:W-:Y:S01]  /*3760*/  UMOV UR24, 0x0 ;  /* 0x0000000000187882 */ /* 0x000fe20000000000 */
[----:B------:R-:W-:Y:S01]  /*3770*/  UMOV UR25, 0x8218010 ;  /* 0x0821801000197882 */ /* 0x000fe20000000000 */
[----:B------:R-:W-:Y:S01]  /*3780*/  UMOV UR22, 0x0 ;  /* 0x0000000000167882 */ /* 0x000fe20000000000 */
[----:B------:R-:W-:Y:S01]  /*3790*/  UMOV UR23, 0x8218010 ;  /* 0x0821801000177882 */ /* 0x000fe20000000000 */
[----:B-1----:R-:W-:Y:S02]  /*37a0*/  R2UR UR21, R2 ;  /* 0x00000000021572ca */ /* 0x002fe400000e0000 */
[----:B------:R-:W-:-:S13]  /*37b0*/  CS2R R2, SRZ ;  /* 0x0000000000027805 */ /* 0x000fda000001ff00 */
.L_x_75:
[C---:B------:R-:W-:Y:S02]  /*37c0*/  LEA R0, R8.reuse, UR5, 0x3 ;  /* 0x0000000508007c11 */ /* 0x040fe4000f8e18ff */
[----:B------:R-:W-:Y:S02]  /*37d0*/  SHF.L.U32 R5, R3, 0x1f, RZ ;  /* 0x0000001f03057819 */ /* 0x000fe400000006ff */
[----:B------:R-:W-:Y:S02]  /*37e0*/  LEA R4, R8, UR5, 0x4 ;  /* 0x0000000508047c11 */ /* 0x000fe4000f8e20ff */
[----:B------:R-:W1:Y:S02]  /*37f0*/  SYNCS.PHASECHK.TRANS64.TRYWAIT P0, [R0+URZ+0xa0], R5 ;  /* 0x0000a005000075a7 */ /* 0x000e6400080011ff */
[----:B-1-34-:R-:W-:Y:S05]  /*3800*/  @!P0 BRA `(.L_x_68) ;  /* 0x00000058000c8947 */ /* 0x01afea0003800000 */
.L_x_170:
[----:B-1----:R-:W1:Y:S01]  /*3810*/  LDS.128 R4, [R4+0x130] ;  /* 0x0001300004047984 */ /* 0x002e620000000c00 */
[----:B------:R-:W-:Y:S02]  /*3820*/  VIADD R0, R0, 0xb0 ;  /* 0x000000b000007836 */ /* 0x000fe40000000000 */
[----:B------:R-:W-:Y:S01]  /*3830*/  VIADD R8, R8, 0x1 ;  /* 0x0000000108087836 */ /* 0x000fe20000000000 */
[----:B------:R-:W-:Y:S01]  /*3840*/  @!PT LDS RZ, [RZ] ;  /* 0x00000000fffff984 */ /* 0x000fe20000000800 */
[----:B------:R-:W-:Y:S01]  /*3850*/  @!PT LDS RZ, [RZ] ;  /* 0x00000000fffff984 */ /* 0x000fe20000000800 */
[----:B------:R-:W-:Y:S01]  /*3860*/  @!PT LDS RZ, [RZ] ;  /* 0x00000000fffff984 */ /* 0x000fe20000000800 */
[----:B------:R-:W-:Y:S01]  /*3870*/  @!PT LDS RZ, [RZ] ;  /* 0x00000000fffff984 */ /* 0x000fe20000000800 */
[----:B------:R2:W-:Y:S06]  /*3880*/  MEMBAR.ALL.CTA ;  /* 0x0000000000007992 */ /* 0x0005ec0000008000 */
[----:B--2---:R-:W2:Y:S01]  /*3890*/  FENCE.VIEW.ASYNC.S ;  /* 0x00000000000073c6 */ /* 0x004ea20000000000 */
[----:B------:R-:W-:-:S04]  /*38a0*/  PRMT R0, RZ, 0x654, R0 ;  /* 0x00000654ff007816 */ /* 0x000fc80000000000 */
[----:B--2---:R2:W-:Y:S01]  /*38b0*/  SYNCS.ARRIVE.TRANS64.RED.A1T0 RZ, [R0+URZ], RZ ;  /* 0x000000ff00ff79a7 */ /* 0x0045e200081004ff */
[----:B-1----:R-:W-:Y:S01]  /*38c0*/  LOP3.LUT P1, RZ, R6, 0x1, RZ, 0xc0, !PT ;  /* 0x0000000106ff7812 */ /* 0x002fe2000782c0ff */
[----:B--2---:R-:W-:-:S12]  /*38d0*/  BRA.U UP2, `(.L_x_69) ;  /* 0x0000000502087547 */ /* 0x004fd8000b800000 */
[----:B------:R-:W1:Y:S01]  /*38e0*/  LDCU UR6, c[0x0][0x38c] ;  /* 0x00007180ff0677ac */ /* 0x000e620008000800 */
[----:B------:R-:W-:Y:S02]  /*38f0*/  PLOP3.LUT P2, PT, PT, PT, PT, 0x80, 0x8 ;  /* 0x000000000008781c */ /* 0x000fe40003f4f070 */
[----:B------:R-:W-:Y:S01]  /*3900*/  SHF.L.U32 R5, R9, 0x1f, RZ ;  /* 0x0000001f09057819 */ /* 0x000fe200000006ff */
[----:B------:R-:W-:Y:S02]  /*3910*/  ULEA UR7, UR17, UR5, 0x3 ;  /* 0x0000000511077291 */ /* 0x000fe4000f8e18ff */
[----:B------:R-:W-:Y:S02]  /*3920*/  ULEA UR10, UR17, UR21, 0x6 ;  /* 0x00000015110a7291 */ /* 0x000fe4000f8e30ff */
[----:B-1----:R-:W-:-:S06]  /*3930*/  UISETP.GE.AND UP0, UPT, UR6, 0x1, UPT ;  /* 0x000000010600788c */ /* 0x002fcc000bf06270 */
[----:B------:R-:W-:-:S05]  /*3940*/  PLOP3.LUT P0, PT, PT, PT, UP0, 0x80, 0x8 ;  /* 0x000000000008781c */ /* 0x000fca0003f0f008 */
[----:B------:R-:W-:-:S08]  /*3950*/  @UP0 ULEA UR6, UR16, UR5, 0x3 ;  /* 0x0000000510060291 */ /* 0x000fd0000f8e18ff */
[----:B------:R-:W-:-:S04]  /*3960*/  @P0 SHF.L.U32 R0, R2, 0x1f, RZ ;  /* 0x0000001f02000819 */ /* 0x000fc800000006ff */
[----:B------:R1:W2:Y:S01]  /*3970*/  @P0 SYNCS.PHASECHK.TRANS64.TRYWAIT P2, [UR6], R0 ;  /* 0x00000000ff0005a7 */ /* 0x0002a20008041106 */
[----:B------:R-:W3:Y:S02]  /*3980*/  SYNCS.PHASECHK.TRANS64.TRYWAIT P0, [UR7+0xe0], R5 ;  /* 0x0000e005ff0075a7 */ /* 0x000ee40008001107 */
[----:B-123--:R-:W-:Y:S05]  /*3990*/  @!P0 BRA `(.L_x_70) ;  /* 0x0000005400bc8947 */ /* 0x00efea0003800000 */
.L_x_172:
[----:B------:R-:W-:Y:S01]  /*39a0*/  UMOV UR14, UR15 ;  /* 0x0000000f000e7c82 */ /* 0x000fe20008000000 */
[----:B------:R-:W-:Y:S05]  /*39b0*/  BRA.U !UP0, `(.L_x_71) ;  /* 0x0000000108c07547 */ /* 0x000fea000b800000 */
[----:B------:R-:W-:Y:S02]  /*39c0*/  UIADD3 UR14, UPT, UPT, UR18, UR15, URZ ;  /* 0x0000000f120e7290 */ /* 0x000fe4000fffe0ff */
[----:B------:R-:W-:Y:S01]  /*39d0*/  UPLOP3.LUT UP3, UPT, UPT, UPT, UPT, 0x40, 0x4 ;  /* 0x000000000004789c */ /* 0x000fe20003f6e870 */
[----:B------:R-:W-:Y:S01]  /*39e0*/  UMOV UR13, UR4 ;  /* 0x00000004000d7c82 */ /* 0x000fe20008000000 */
[----:B------:R-:W-:-:S09]  /*39f0*/  UMOV UR46, UR16 ;  /* 0x00000010002e7c82 */ /* 0x000fd20008000000 */
.L_x_74:
[----:B--2---:R-:W-:Y:S01]  /*3a00*/  ULEA UR6, UR46, UR5, 0x3 ;  /* 0x000000052e067291 */ /* 0x004fe2000f8e18ff */
[----:B---3--:R-:W-:Y:S11]  /*3a10*/  @P2 BRA `(.L_x_72) ;  /* 0x00000000000c2947 */ /* 0x008ff60003800000 */
[----:B-1----:R-:W-:Y:S04]  /*3a20*/  SHF.L.U32 R5, R2, 0x1f, RZ ;  /* 0x0000001f02057819 */ /* 0x002fe800000006ff */
[----:B------:R-:W1:Y:S02]  /*3a30*/  SYNCS.PHASECHK.TRANS64.TRYWAIT P0, [UR6], R5 ;  /* 0x00000005ff0075a7 */ /* 0x000e640008001106 */
[----:B-1----:R-:W-:Y:S05]  /*3a40*/  @!P0 BRA `(.L_x_73) ;  /* 0x0000005400a88947 */ /* 0x002fea0003800000 */
.L_x_72:
[----:B------:R-:W-:Y:S01]  /*3a50*/  UISETP.NE.AND UP0, UPT, UR13, 0x1, UPT ;  /* 0x000000010d00788c */ /* 0x000fe2000bf05270 */
[----:B------:R-:W-:Y:S01]  /*3a60*/  PLOP3.LUT P2, PT, PT, PT, PT, 0x80, 0x8 ;  /* 0x000000000008781c */ /* 0x000fe20003f4f070 */
[----:B------:R-:W-:Y:S02]  /*3a70*/  UIADD3 UR16, UPT, UPT, UR46, 0x1, URZ ;  /* 0x000000012e107890 */ /* 0x000fe4000fffe0ff */
[----:B------:R-:W-:Y:S02]  /*3a80*/  ULEA UR32, UR46, UR20, 0x9 ;  /* 0x000000142e207291 */ /* 0x000fe4000f8e48ff */
[----:B------:R-:W-:Y:S01]  /*3a90*/  UISETP.NE.AND UP1, UPT, UR16, 0x5, UPT ;  /* 0x000000051000788c */ /* 0x000fe2000bf25270 */
[----:B------:R-:W-:Y:S01]  /*3aa0*/  PLOP3.LUT P0, PT, PT, PT, UP0, 0x80, 0x8 ;  /* 0x000000000008781c */ /* 0x000fe20003f0f008 */
[----:B------:R-:W-:Y:S02]  /*3ab0*/  UIADD3 UR44, UPT, UPT, UR32, 0x80, URZ ;  /* 0x00000080202c7890 */ /* 0x000fe4000fffe0ff */
[----:B------:R-:W-:Y:S02]  /*3ac0*/  USEL UR31, URZ, 0x1, UP1 ;  /* 0x00000001ff1f7887 */ /* 0x000fe40008800000 */
[----:B------:R-:W-:Y:S02]  /*3ad0*/  USEL UR16, UR16, URZ, UP1 ;  /* 0x000000ff10107287 */ /* 0x000fe40008800000 */
[----:B------:R-:W-:Y:S02]  /*3ae0*/  UIADD3 UR40, UPT, UPT, UR32, 0x100, URZ ;  /* 0x0000010020287890 */ /* 0x000fe4000fffe0ff */
[----:B------:R-:W-:Y:S01]  /*3af0*/  @UP0 ULEA UR30, UR16, UR5, 0x3 ;  /* 0x00000005101e0291 */ /* 0x000fe2000f8e18ff */
[----:B------:R-:W-:Y:S01]  /*3b00*/  LOP3.LUT R2, R2, UR31, RZ, 0x3c, !PT ;  /* 0x0000001f02027c12 */ /* 0x000fe2000f8e3cff */
[----:B------:R-:W-:Y:S02]  /*3b10*/  UIADD3 UR36, UPT, UPT, UR32, 0x180, URZ ;  /* 0x0000018020247890 */ /* 0x000fe4000fffe0ff */
[----:B------:R-:W-:Y:S01]  /*3b20*/  UIADD3 UR6, UPT, UPT, UR6, 0x28, URZ ;  /* 0x0000002806067890 */ /* 0x000fe2000fffe0ff */
[----:B-1----:R-:W-:Y:S01]  /*3b30*/  @P0 SHF.L.U32 R0, R2, 0x1f, RZ ;  /* 0x0000001f02000819 */ /* 0x002fe200000006ff */
[----:B------:R-:W-:Y:S02]  /*3b40*/  UIADD3 UR15, UPT, UPT, UR15, 0x1, URZ ;  /* 0x000000010f0f7890 */ /* 0x000fe4000fffe0ff */
[----:B------:R-:W-:Y:S01]  /*3b50*/  UIADD3 UR13, UPT, UPT, UR13, -0x1, URZ ;  /* 0xffffffff0d0d7890 */ /* 0x000fe2000fffe0ff */
[----:B------:R2:W3:Y:S01]  /*3b60*/  @P0 SYNCS.PHASECHK.TRANS64.TRYWAIT P2, [UR30], R0 ;  /* 0x00000000ff0005a7 */ /* 0x0004e2000804111e */
[----:B------:R-:W-:Y:S02]  /*3b70*/  ULEA UR30, UR46, UR19, 0x9 ;  /* 0x000000132e1e7291 */ /* 0x000fe4000f8e48ff */
[----:B------:R-:W-:Y:S02]  /*3b80*/  UISETP.NE.AND UP0, UPT, UR15, UR14, UPT ;  /* 0x0000000e0f00728c */ /* 0x000fe4000bf05270 */
[----:B------:R-:W-:Y:S02]  /*3b90*/  UIADD3 UR42, UPT, UPT, UR30, 0x80, URZ ;  /* 0x000000801e2a7890 */ /* 0x000fe4000fffe0ff */
[----:B------:R-:W-:Y:S02]  /*3ba0*/  UIADD3 UR38, UPT, UPT, UR30, 0x100, URZ ;  /* 0x000001001e267890 */ /* 0x000fe4000fffe0ff */
[----:B------:R-:W-:Y:S01]  /*3bb0*/  UIADD3 UR34, UPT, UPT, UR30, 0x180, URZ ;  /* 0x000001801e227890 */ /* 0x000fe2000fffe0ff */
[----:B------:R-:W-:Y:S01]  /*3bc0*/  UMOV UR33, 0x40004040 ;  /* 0x4000404000217882 */ /* 0x000fe20000000000 */
[----:B------:R-:W-:Y:S01]  /*3bd0*/  UMOV UR31, 0x40004040 ;  /* 0x40004040001f7882 */ /* 0x000fe20000000000 */
[----:B------:R-:W-:Y:S01]  /*3be0*/  UMOV UR45, 0x40004040 ;  /* 0x40004040002d7882 */ /* 0x000fe20000000000 */
[----:B------:R2:W-:Y:S01]  /*3bf0*/  UTCHMMA.2CTA gdesc[UR32], gdesc[UR30], tmem[UR10], tmem[UR28], idesc[UR29], UP3 ;  /* 0x00ff1c1e200075ea */ /* 0x0005e20009a0000a */
[----:B------:R-:W-:Y:S01]  /*3c00*/  UPLOP3.LUT UP3, UPT, UPT, UPT, UPT, 0x80, 0x8 ;  /* 0x000000000008789c */ /* 0x000fe20003f6f070 */
[----:B------:R-:W-:Y:S01]  /*3c10*/  UMOV UR43, 0x40004040 ;  /* 0x40004040002b7882 */ /* 0x000fe20000000000 */
[----:B------:R-:W-:Y:S01]  /*3c20*/  UMOV UR41, 0x40004040 ;  /* 0x4000404000297882 */ /* 0x000fe20000000000 */
[----:B------:R2:W-:Y:S01]  /*3c30*/  UTCHMMA.2CTA gdesc[UR44], gdesc[UR42], tmem[UR10], tmem[UR26], idesc[UR27], UPT ;  /* 0x00ff1a2a2c0075ea */ /* 0x0005e2000ba0000a */
[----:B------:R-:W-:Y:S01]  /*3c40*/  UMOV UR39, 0x40004040 ;  /* 0x4000404000277882 */ /* 0x000fe20000000000 */
[----:B------:R-:W-:Y:S01]  /*3c50*/  UMOV UR37, 0x40004040 ;  /* 0x4000404000257882 */ /* 0x000fe20000000000 */
[----:B------:R-:W-:Y:S01]  /*3c60*/  UMOV UR35, 0x40004040 ;  /* 0x4000404000237882 */ /* 0x000fe20000000000 */
[----:B------:R2:W-:Y:S01]  /*3c70*/  UTCHMMA.2CTA gdesc[UR40], gdesc[UR38], tmem[UR10], tmem[UR24], idesc[UR25], UPT ;  /* 0x00ff1826280075ea */ /* 0x0005e2000ba0000a */
[----:B------:R2:W-:Y:S01]  /*3c80*/  UTCHMMA.2CTA gdesc[UR36], gdesc[UR34], tmem[UR10], tmem[UR22], idesc[UR23], UPT ;  /* 0x00ff1622240075ea */ /* 0x0005e2000ba0000a */
[----:B------:R2:W-:Y:S01]  /*3c90*/  UTCBAR.2CTA.MULTICAST [UR6], URZ, UR12 ;  /* 0x000000ff060073e9 */ /* 0x0005e2000820080c */
[----:B------:R-:W-:Y:S01]  /*3ca0*/  UMOV UR46, UR16 ;  /* 0x00000010002e7c82 */ /* 0x000fe20008000000 */
[----:B------:R-:W-:Y:S05]  /*3cb0*/  BRA.U UP0, `(.L_x_74) ;  /* 0xfffffffd00507547 */ /* 0x000fea000b83ffff */
.L_x_71:
[----:B------:R-:W-:Y:S01]  /*3cc0*/  UIADD3 UR7, UPT, UPT, UR7, 0xc0, URZ ;  /* 0x000000c007077890 */ /* 0x000fe2000fffe0ff */
[----:B------:R-:W-:-:S08]  /*3cd0*/  UMOV UR15, UR14 ;  /* 0x0000000e000f7c82 */ /* 0x000fd00008000000 */
[----:B------:R4:W-:Y:S01]  /*3ce0*/  UTCBAR.2CTA.MULTICAST [UR7], URZ, UR11 ;  /* 0x000000ff070073e9 */ /* 0x0009e2000820080b */
[----:B------:R-:W-:Y:S02]  /*3cf0*/  NOP ;  /* 0x0000000000007918 */ /* 0x000fe40000000000 */
.L_x_69:
[----:B------:R-:W-:Y:S01]  /*3d00*/  UIADD3 UR17, UPT, UPT, UR17, 0x1, URZ ;  /* 0x0000000111117890 */ /* 0x000fe2000fffe0ff */
[----:B------:R-:W-:-:S03]  /*3d10*/  ISETP.NE.AND P0, PT, R8, 0x2, PT ;  /* 0x000000020800780c */ /* 0x000fc60003f05270 */
[----:B------:R-:W-:Y:S01]  /*3d20*/  UISETP.NE.AND UP0, UPT, UR17, 0x4, UPT ;  /* 0x000000041100788c */ /* 0x000fe2000bf05270 */
[----:B-12---:R-:W-:Y:S02]  /*3d30*/  SEL R0, RZ, 0x1, P0 ;  /* 0x00000001ff007807 */ /* 0x006fe40000000000 */
[----:B------:R-:W-:Y:S01]  /*3d40*/  SEL R8, R8, RZ, P0 ;  /* 0x000000ff08087207 */ /* 0x000fe20000000000 */
[----:B------:R-:W-:Y:S01]  /*3d50*/  USEL UR6, URZ, 0x1, UP0 ;  /* 0x00000001ff067887 */ /* 0x000fe20008000000 */
[----:B------:R-:W-:Y:S01]  /*3d60*/  LOP3.LUT R3, R3, R0, RZ, 0x3c, !PT ;  /* 0x0000000003037212 */ /* 0x000fe200078e3cff */
[----:B------:R-:W-:-:S04]  /*3d70*/  USEL UR17, UR17, URZ, UP0 ;  /* 0x000000ff11117287 */ /* 0x000fc80008000000 */
[----:B------:R-:W-:Y:S01]  /*3d80*/  LOP3.LUT R9, R9, UR6, RZ, 0x3c, !PT ;  /* 0x0000000609097c12 */ /* 0x000fe2000f8e3cff */
[----:B------:R-:W-:Y:S07]  /*3d90*/  @P1 BRA `(.L_x_75) ;  /* 0xfffffff800881947 */ /* 0x000fee000383ffff */
[----:B------:R-:W1:Y:S01]  /*3da0*/  S2UR UR4, SR_CgaCtaId ;  /* 0x00000000000479c3 */ /* 0x000e620000008800 */
[----:B------:R-:W-:Y:S01]  /*3db0*/  ELECT P0, URZ, PT ;  /* 0x0000000000ff782f */ /* 0x000fe20003800000 */
[----:B------:R-:W-:Y:S01]  /*3dc0*/  HFMA2 R0, -RZ, RZ, 0, 5.9604644775390625e-08 ;  /* 0x00000001ff007431 */ /* 0x000fe200000001ff */
[----:B------:R-:W-:-:S05]  /*3dd0*/  UMOV UR6, 0x40 ;  /* 0x0000004000067882 */ /* 0x000fca0000000000 */
[----:B------:R-:W-:Y:S01]  /*3de0*/  UVIRTCOUNT.DEALLOC.SMPOOL 0x80 ;  /* 0x000000800000784c */ /* 0x000fe20000000000 */
[----:B------:R-:W-:Y:S02]  /*3df0*/  UISETP.NE.AND UP0, UPT, UR9, URZ, UPT ;  /* 0x000000ff0900728c */ /* 0x000fe4000bf05270 */
[----:B-1----:R-:W-:-:S09]  /*3e00*/  ULEA UR4, UR4, UR6, 0x18 ;  /* 0x0000000604047291 */ /* 0x002fd2000f8ec0ff */
[----:B------:R1:W-:Y:S01]  /*3e10*/  @P0 STS.U8 [UR4+0x1c], R0 ;  /* 0x00001c00ff000988 */ /* 0x0003e20008000004 */
[----:B------:R-:W-:Y:S05]  /*3e20*/  BRA.U UP0, `(.L_x_76) ;  /* 0x0000000100a07547 */ /* 0x000fea000b800000 */
[----:B------:R-:W-:Y:S01]  /*3e30*/  UIADD3 UR6, UPT, UPT, UR5, 0xe0, URZ ;  /* 0x000000e005067890 */ /* 0x000fe2000fffe0ff */
[----:B------:R-:W-:-:S03]  /*3e40*/  SHF.L.U32 R3, R9, 0x1f, RZ ;  /* 0x0000001f09037819 */ /* 0x000fc600000006ff */
[----:B----4-:R-:W-:-:S09]  /*3e50*/  ULEA UR7, UR17, UR6, 0x3 ;  /* 0x0000000611077291 */ /* 0x010fd2000f8e18ff */
[----:B------:R-:W2:Y:S02]  /*3e60*/  SYNCS.PHASECHK.TRANS64.TRYWAIT P0, [UR7], R3 ;  /* 0x00000003ff0075a7 */ /* 0x000ea40008001107 */
[----:B--2---:R-:W-:Y:S05]  /*3e70*/  @!P0 BRA `(.L_x_77) ;  /* 0x0000005000b48947 */ /* 0x004fea0003800000 */
.L_x_175:
        /* <DEDUP_REMOVED lines=9> */
.L_x_177:
        /* <DEDUP_REMOVED lines=9> */
.L_x_179:
[----:B------:R-:W-:-:S04]  /*3fa0*/  UIADD3 UR9, UPT, UPT, UR9, 0x1, URZ ;  /* 0x0000000109097890 */ /* 0x000fc8000fffe0ff */
[----:B------:R-:W-:-:S04]  /*3fb0*/  UISETP.NE.AND UP1, UPT, UR9, 0x4, UPT ;  /* 0x000000040900788c */ /* 0x000fc8000bf25270 */
[----:B------:R-:W-:Y:S02]  /*3fc0*/  USEL UR7, URZ, 0x1, UP1 ;  /* 0x00000001ff077887 */ /* 0x000fe40008800000 */
[----:B------:R-:W-:-:S04]  /*3fd0*/  USEL UR9, UR9, URZ, UP1 ;  /* 0x000000ff09097287 */ /* 0x000fc80008800000 */
[----:B------:R-:W-:Y:S01]  /*3fe0*/  ULEA UR9, UR9, UR6, 0x3 ;  /* 0x0000000609097291 */ /* 0x000fe2000f8e18ff */
[----:B-1----:R-:W-:-:S04]  /*3ff0*/  LOP3.LUT R3, R2, UR7, RZ, 0x3c, !PT ;  /* 0x0000000702037c12 */ /* 0x002fc8000f8e3cff */
[----:B------:R-:W-:Y:S01]  /*4000*/  SHF.L.U32 R3, R3, 0x1f, RZ ;  /* 0x0000001f03037819 */ /* 0x000fe200000006ff */
[----:B------:R-:W-:-:S04]  /*4010*/  IMAD.U32 R0, RZ, RZ, UR9 ;  /* 0x00000009ff007e24 */ /* 0x000fc8000f8e00ff */
[----:B------:R1:W2:Y:S03]  /*4020*/  SYNCS.PHASECHK.TRANS64.TRYWAIT P0, [R0+URZ], R3 ;  /* 0x00000003000075a7 */ /* 0x0002a600080011ff */
[----:B--2---:R-:W-:Y:S05]  /*4030*/  @!P0 NANOSLEEP.SYNCS 0x989680 ;  /* 0x009896800000895d */ /* 0x004fea0003900000 */
[----:B------:R-:W2:Y:S02]  /*4040*/  @!P0 SYNCS.PHASECHK.TRANS64 P0, [R0+URZ], R3 ;  /* 0x00000003000085a7 */ /* 0x000ea400080010ff */
[----:B--2---:R-:W-:Y:S05]  /*4050*/  @P0 BRA `(.L_x_80) ;  /* 0x0000000000200947 */ /* 0x004fea0003800000 */
.L_x_81:
[----:B--2---:R2:W4:Y:S02]  /*4060*/  SYNCS.PHASECHK.TRANS64.TRYWAIT P0, [R0+URZ], R3 ;  /* 0x00000003000075a7 */ /* 0x00452400080011ff */
[----:B----4-:R-:W-:Y:S05]  /*4070*/  @!P0 NANOSLEEP.SYNCS 0x989680 ;  /* 0x009896800000895d */ /* 0x010fea0003900000 */
[----:B------:R-:W4:Y:S02]  /*4080*/  @!P0 SYNCS.PHASECHK.TRANS64 P0, [R0+URZ], R3 ;  /* 0x00000003000085a7 */ /* 0x000f2400080010ff */
[----:B----4-:R-:W-:Y:S05]  /*4090*/  @!P0 BRA `(.L_x_81) ;  /* 0xfffffffc00f08947 */ /* 0x010fea000383ffff */
[----:B------:R-:W-:Y:S05]  /*40a0*/  BRA `(.L_x_80) ;  /* 0x00000000000c7947 */ /* 0x000fea0003800000 */
.L_x_76:
[----:B------:R-:W-:-:S04]  /*40b0*/  UIADD3 UR6, UPT, UPT, UR5, 0x120, URZ ;  /* 0x0000012005067890 */ /* 0x000fc8000fffe0ff */
[----:B------:R-:W-:-:S09]  /*40c0*/  UPRMT UR6, UR8, 0x654, UR6 ;  /* 0x0000065408067896 */ /* 0x000fd20008000006 */
[----:B------:R-:W-:Y:S03]  /*40d0*/  SYNCS.ARRIVE.TRANS64.RED.A1T0 RZ, [UR6], RZ ;  /* 0x000000ffffff79a7 */ /* 0x000fe60008100406 */
.L_x_80:
[----:B-12---:R-:W-:Y:S01]  /*40e0*/  SHF.L.U32 R3, RZ, 0x1f, RZ ;  /* 0x0000001fff037819 */ /* 0x006fe200000006ff */
[----:B------:R-:W-:Y:S01]  /*40f0*/  UIADD3 UR6, UPT, UPT, UR5, 0x120, URZ ;  /* 0x0000012005067890 */ /* 0x000fe2000fffe0ff */
[----:B------:R-:W-:Y:S02]  /*4100*/  PLOP3.LUT P0, PT, PT, PT, UP0, 0x80, 0x8 ;  /* 0x000000000008781c */ /* 0x000fe40003f0f008 */
[----:B------:R-:W1:Y:S02]  /*4110*/  SYNCS.PHASECHK.TRANS64.TRYWAIT P1, [UR5+0x120], R3 ;  /* 0x00012003ff0075a7 */ /* 0x000e640008021105 */
[----:B-1----:R-:W-:Y:S09]  /*4120*/  @!P1 BRA `(.L_x_82) ;  /* 0x0000005000509947 */ /* 0x002ff20003800000 */
.L_x_181:
[----:B------:R-:W-:Y:S01]  /*4130*/  @!UP0 UPRMT UR6, UR8, 0x654, UR6 ;  /* 0x0000065408068896 */ /* 0x000fe20008000006 */
[----:B------:R-:W-:Y:S02]  /*4140*/  UMOV UR5, 0x1 ;  /* 0x0000000100057882 */ /* 0x000fe40000000000 */
[----:B------:R-:W-:-:S06]  /*4150*/  UMOV UR8, 0xffff ;  /* 0x0000ffff00087882 */ /* 0x000fcc0000000000 */
[----:B------:R-:W-:Y:S01]  /*4160*/  @!P0 SYNCS.ARRIVE.TRANS64.RED.A1T0 RZ, [UR6], RZ ;  /* 0x000000ffffff89a7 */ /* 0x000fe20008100406 */
[----:B------:R-:W-:Y:S01]  /*4170*/  NOP ;  /* 0x0000000000007918 */ /* 0x000fe20000000000 */
[----:B-1----:R-:W1:Y:S01]  /*4180*/  LDS R0, [UR4+0x14] ;  /* 0x00001404ff007984 */ /* 0x002e620008000800 */
[----:B------:R-:W-:-:S04]  /*4190*/  ULOP3.LUT UR6, UR21, 0xffff, URZ, 0xc0, !UPT ;  /* 0x0000ffff15067892 */ /* 0x000fc8000f8ec0ff */
[----:B------:R-:W-:-:S04]  /*41a0*/  USHF.R.U32.HI UR6, URZ, 0x5, UR6 ;  /* 0x00000005ff067899 */ /* 0x000fc80008011606 */
[----:B------:R-:W-:Y:S02]  /*41b0*/  USHF.L.U32 UR8, UR8, UR6, URZ ;  /* 0x0000000608087299 */ /* 0x000fe400080006ff */
[----:B------:R-:W-:-:S04]  /*41c0*/  USHF.L.U32 UR5, UR5, UR6, URZ ;  /* 0x0000000605057299 */ /* 0x000fc800080006ff */
[----:B-1----:R-:W-:-:S04]  /*41d0*/  LOP3.LUT R0, R0, UR8, RZ, 0xc0, !PT ;  /* 0x0000000800007c12 */ /* 0x002fc8000f8ec0ff */
[----:B------:R-:W-:-:S13]  /*41e0*/  ISETP.NE.AND P0, PT, R0, UR8, PT ;  /* 0x0000000800007c0c */ /* 0x000fda000bf05270 */
[----:B------:R-:W-:Y:S05]  /*41f0*/  @P0 BRA `(.L_x_83) ;  /* 0x0000000000580947 */ /* 0x000fea0003800000 */
[----:B------:R-:W1:Y:S02]  /*4200*/  LDS R0, [UR4+0x18] ;  /* 0x00001804ff007984 */ /* 0x000e640008000800 */
[----:B-1----:R-:W-:-:S04]  /*4210*/  LOP3.LUT R0, R0, UR5, RZ, 0xc0, !PT ;  /* 0x0000000500007c12 */ /* 0x002fc8000f8ec0ff */
[----:B------:R-:W-:-:S13]  /*4220*/  ISETP.NE.AND P0, PT, R0, UR5, PT ;  /* 0x0000000500007c0c */ /* 0x000fda000bf05270 */
[----:B------:R-:W-:Y:S05]  /*4230*/  @P0 BRA `(.L_x_84) ;  /* 0x00000000003c0947 */ /* 0x000fea0003800000 */
[----:B------:R-:W1:Y:S01]  /*4240*/  S2R R2, SR_LANEID ;  /* 0x0000000000027919 */ /* 0x000e620000000000 */
[----:B------:R-:W-:Y:S01]  /*4250*/  ULOP3.LUT UR8, URZ, UR8, URZ, 0x33, !UPT ;  /* 0x00000008ff087292 */ /* 0x000fe2000f8e33ff */
[----:B------:R-:W-:Y:S01]  /*4260*/  LOP3.LUT R4, RZ, UR5, RZ, 0x33, !PT ;  /* 0x00000005ff047c12 */ /* 0x000fe2000f8e33ff */
[----:B----4-:R-:W-:Y:S02]  /*4270*/  VOTEU.ANY UR7, UPT, PT ;  /* 0x0000000000077886 */ /* 0x010fe400038e0100 */
[----:B------:R-:W-:Y:S01]  /*4280*/  UFLO.U32 UR7, UR7 ;  /* 0x00000007000772bd */ /* 0x000fe200080e0000 */
[----:B------:R-:W2:Y:S01]  /*4290*/  REDUX UR5, R4 ;  /* 0x00000000040573c4 */ /* 0x000ea20000000000 */
[----:B------:R-:W-:-:S06]  /*42a0*/  IMAD.U32 R0, RZ, RZ, UR8 ;  /* 0x00000008ff007e24 */ /* 0x000fcc000f8e00ff */
[----:B------:R4:W-:Y:S01]  /*42b0*/  UTCATOMSWS.AND URZ, UR8 ;  /* 0x0000000800ff79e3 */ /* 0x0009e20008000000 */
[----:B------:R-:W3:Y:S01]  /*42c0*/  REDUX UR6, R0 ;  /* 0x00000000000673c4 */ /* 0x000ee20000000000 */
[----:B-1----:R-:W-:Y:S01]  /*42d0*/  ISETP.EQ.U32.AND P0, PT, R2, UR7, PT ;  /* 0x0000000702007c0c */ /* 0x002fe2000bf02070 */
[----:B--2---:R-:W-:Y:S01]  /*42e0*/  IMAD.U32 R2, RZ, RZ, UR5 ;  /* 0x00000005ff027e24 */ /* 0x004fe2000f8e00ff */
[----:B---3--:R-:W-:-:S11]  /*42f0*/  MOV R3, UR6 ;  /* 0x0000000600037c02 */ /* 0x008fd60008000f00 */
[----:B------:R4:W-:Y:S04]  /*4300*/  @P0 ATOMS.AND RZ, [UR4+0x14], R3 ;  /* 0x00001403ffff098c */ /* 0x0009e8000a800004 */
[----:B------:R4:W-:Y:S01]  /*4310*/  @P0 ATOMS.AND RZ, [UR4+0x18], R2 ;  /* 0x00001802ffff098c */ /* 0x0009e2000a800004 */
[----:B------:R-:W-:Y:S05]  /*4320*/  BRA `(.L_x_85) ;  /* 0x0000000000147947 */ /* 0x000fea0003800000 */
.L_x_84:
[----:B------:R-:W-:Y:S02]  /*4330*/  MOV R2, 0x4350 ;  /* 0x0000435000027802 */ /* 0x000fe40000000f00 */
[----:B---345:R-:W-:Y:S05]  /*4340*/  CALL.REL.NOINC `($__internal_0_$__cuda_sm10x_tcgen05_guardrail_trap_col_being_dealloced_not_returned_by_alloc) ;  /* 0x0000005400307944 */ /* 0x038fea0003c00000 */
[----:B------:R-:W-:Y:S05]  /*4350*/  BRA `(.L_x_85) ;  /* 0x0000000000087947 */ /* 0x000fea0003800000 */
.L_x_83:
[----:B------:R-:W-:Y:S02]  /*4360*/  MOV R2, 0x4380 ;  /* 0x0000438000027802 */ /* 0x000fe40000000f00 */
[----:B---345:R-:W-:Y:S05]  /*4370*/  CALL.REL.NOINC `($__internal_2_$__cuda_sm10x_tcgen05_guardrail_trap_unallocated_columns_being_dealloced) ;  /* 0x00000054003c7944 */ /* 0x038fea0003c00000 */
.L_x_85:
[----:B------:R-:W-:Y:S01]  /*4380*/  NOP ;  /* 0x0000000000007918 */ /* 0x000fe20000000000 */
[----:B----4-:R-:W-:Y:S05]  /*4390*/  EXIT ;  /* 0x000000000000794d */ /* 0x010fea0003800000 */
.L_x_56:
[----:B------:R-:W-:-:S09]  /*43a0*/  UISETP.NE.OR UP5, UPT, UR10, 0x3, !UP5 ;  /* 0x000000030a00788c */ /* 0x000fd2000efa5670 */
[----:B------:R-:W-:Y:S05]  /*43b0*/  BRA.U UP5, `(.L_x_86) ;  /* 0x0000001105787547 */ /* 0x000fea000b800000 */
[----:B------:R-:W1:Y:S01]  /*43c0*/  LDC R0, c[0x0][0xb30] ;  /* 0x0002cc00ff007b82 */ /* 0x000e620000000800 */
[----:B------:R-:W2:Y:S01]  /*43d0*/  LDCU.64 UR8, c[0x0][0x888] ;  /* 0x00011100ff0877ac */ /* 0x000ea20008000a00 */
[----:B------:R-:W-:Y:S02]  /*43e0*/  HFMA2 R25, -RZ, RZ, 0, 0 ;  /* 0x00000000ff197431 */ /* 0x000fe400000001ff */
[----:B-----5:R-:W-:Y:S01]  /*43f0*/  IMAD.MOV.U32 R32, RZ, RZ, 0x1 ;  /* 0x00000001ff207424 */ /* 0x020fe200078e00ff */
[----:B------:R-:W-:Y:S01]  /*4400*/  MOV R23, 0x1000 ;  /* 0x0000100000177802 */ /* 0x000fe20000000f00 */
[----:B------:R-:W3:Y:S01]  /*4410*/  LDCU.64 UR4, c[0x0][0x890] ;  /* 0x00011200ff0477ac */ /* 0x000ee20008000a00 */
[----:B------:R-:W-:Y:S01]  /*4420*/  IMAD.MOV.U32 R27, RZ, RZ, RZ ;  /* 0x000000ffff1b7224 */ /* 0x000fe200078e00ff */
[----:B------:R-:W4:Y:S01]  /*4430*/  LDC R19, c[0x0][0x370] ;  /* 0x0000dc00ff137b82 */ /* 0x000f220000000800 */
[----:B------:R-:W-:Y:S01]  /*4440*/  UMOV UR7, 0x400 ;  /* 0x0000040000077882 */ /* 0x000fe20000000000 */
[----:B------:R-:W-:-:S02]  /*4450*/  UPLOP3.LUT UP0, UPT, UPT, UPT, UPT, 0x40, 0x4 ;  /* 0x000000000004789c */ /* 0x000fc40003f0e870 */
[----:B------:R-:W-:-:S04]  /*4460*/  ULEA UR7, UR37, UR7, 0x18 ;  /* 0x0000000725077291 */ /* 0x000fc8000f8ec0ff */
[----:B------:R-:W4:Y:S01]  /*4470*/  LDC R2, c[0x0][0xb0c] ;  /* 0x0002c300ff027b82 */ /* 0x000f220000000800 */
[----:B------:R-:W-:Y:S02]  /*4480*/  UIADD3 UR13, UPT, UPT, UR7, 0x68, URZ ;  /* 0x00000068070d7890 */ /* 0x000fe4000fffe0ff */
[----:B--2---:R-:W-:Y:S02]  /*4490*/  UISETP.NE.U32.AND UP3, UPT, UR8, URZ, UPT ;  /* 0x000000ff0800728c */ /* 0x004fe4000bf65070 */
[----:B------:R-:W-:Y:S02]  /*44a0*/  UIADD3 UR41, UPT, UPT, UR7, 0x50, URZ ;  /* 0x0000005007297890 */ /* 0x000fe4000fffe0ff */
[----:B---3--:R-:W-:Y:S01]  /*44b0*/  UISETP.NE.U32.AND UP4, UPT, UR4, URZ, UPT ;  /* 0x000000ff0400728c */ /* 0x008fe2000bf85070 */
[----:B------:R-:W2:Y:S01]  /*44c0*/  LDC R18, c[0x0][0xb20] ;  /* 0x0002c800ff127b82 */ /* 0x000ea20000000800 */
[----:B-1----:R-:W-:Y:S01]  /*44d0*/  ISETP.NE.AND P1, PT, R0, 0x1, PT ;  /* 0x000000010000780c */ /* 0x002fe20003f25270 */
[----:B------:R-:W-:-:S02]  /*44e0*/  UISETP.NE.AND.EX UP3, UPT, UR9, URZ, UPT, UP3 ;  /* 0x000000ff0900728c */ /* 0x000fc4000bf65330 */
[----:B------:R-:W-:Y:S02]  /*44f0*/  UIADD3 UR33, UPT, UPT, UR7, 0x58, URZ ;  /* 0x0000005807217890 */ /* 0x000fe4000fffe0ff */
[----:B------:R-:W-:Y:S02]  /*4500*/  UIADD3 UR25, UPT, UPT, UR7, 0x60, URZ ;  /* 0x0000006007197890 */ /* 0x000fe4000fffe0ff */
[----:B------:R-:W1:Y:S01]  /*4510*/  LDC.64 R36, c[0x0][0x348] ;  /* 0x0000d200ff247b82 */ /* 0x000e620000000a00 */
[----:B------:R-:W-:Y:S02]  /*4520*/  UPRMT UR13, UR37, 0x654, UR13 ;  /* 0x00000654250d7896 */ /* 0x000fe4000800000d */
[----:B------:R-:W-:-:S05]  /*4530*/  UISETP.NE.AND.EX UP4, UPT, UR5, URZ, UPT, UP4 ;  /* 0x000000ff0500728c */ /* 0x000fca000bf85340 */
[----:B------:R-:W3:Y:S08]  /*4540*/  LDC.64 R16, c[0x0][0xb10] ;  /* 0x0002c400ff107b82 */ /* 0x000ef00000000a00 */
[----:B------:R-:W1:Y:S08]  /*4550*/  LDC.64 R6, c[0x0][0xb18] ;  /* 0x0002c600ff067b82 */ /* 0x000e700000000a00 */
[----:B------:R-:W1:Y:S08]  /*4560*/  LDC.64 R4, c[0x0][0xb28] ;  /* 0x0002ca00ff047b82 */ /* 0x000e700000000a00 */
[----:B--2-4-:R-:W1:Y:S02]  /*4570*/  LDC R22, c[0x0][0x374] ;  /* 0x0000dd00ff167b82 */ /* 0x014e640000000800 */
.L_x_97:
[----:B------:R-:W-:Y:S02]  /*4580*/  LEA R0, R27, UR7, 0x3 ;  /* 0x000000071b007c11 */ /* 0x000fe4000f8e18ff */
[----:B------:R-:W-:Y:S02]  /*4590*/  SHF.L.U32 R3, R25, 0x1f, RZ ;  /* 0x0000001f19037819 */ /* 0x000fe400000006ff */
[----:B------:R-:W-:Y:S02]  /*45a0*/  LEA R28, R27, UR7, 0x4 ;  /* 0x000000071b1c7c11 */ /* 0x000fe4000f8e20ff */
[----:B--2---:R-:W2:Y:S02]  /*45b0*/  SYNCS.PHASECHK.TRANS64.TRYWAIT P0, [R0+URZ+0xa0], R3 ;  /* 0x0000a003000075a7 */ /* 0x004ea400080011ff */
[----:B--2---:R-:W-:Y:S05]  /*45c0*/  @!P0 BRA `(.L_x_87) ;  /* 0x0000004c00408947 */ /* 0x004fea0003800000 */
.L_x_182:
[----:B------:R-:W-:Y:S01]  /*45d0*/  ISETP.GE.AND P0, PT, R26, 0x1, PT ;  /* 0x000000011a00780c */ /* 0x000fe20003f06270 */
[----:B------:R-:W4:Y:S01]  /*45e0*/  LDS.128 R28, [R28+0x130] ;  /* 0x000130001c1c7984 */ /* 0x000f220000000c00 */
[----:B--2---:R-:W-:Y:S01]  /*45f0*/  VIADD R0, R0, 0xb0 ;  /* 0x000000b000007836 */ /* 0x004fe20000000000 */
[----:B------:R-:W-:Y:S01]  /*4600*/  @!PT LDS RZ, [RZ] ;  /* 0x00000000fffff984 */ /* 0x000fe20000000800 */
[----:B------:R-:W-:Y:S01]  /*4610*/  @!PT LDS RZ, [RZ] ;  /* 0x00000000fffff984 */ /* 0x000fe20000000800 */
[----:B------:R-:W-:Y:S01]  /*4620*/  @!PT LDS RZ, [RZ] ;  /* 0x00000000fffff984 */ /* 0x000fe20000000800 */
[----:B------:R-:W-:Y:S01]  /*4630*/  @!PT LDS RZ, [RZ] ;  /* 0x00000000fffff984 */ /* 0x000fe20000000800 */
[----:B------:R2:W-:Y:S06]  /*4640*/  MEMBAR.ALL.CTA ;  /* 0x0000000000007992 */ /* 0x0005ec0000008000 */
[----:B--2---:R-:W2:Y:S01]  /*4650*/  FENCE.VIEW.ASYNC.S ;  /* 0x00000000000073c6 */ /* 0x004ea20000000000 */
[----:B------:R-:W-:Y:S04]  /*4660*/  PRMT R0, RZ, 0x654, R0 ;  /* 0x00000654ff007816 */ /* 0x000fe80000000000 */
[----:B--2---:R2:W-:Y:S01]  /*4670*/  SYNCS.ARRIVE.TRANS64.RED.A1T0 RZ, [R0+URZ], RZ ;  /* 0x000000ff00ff79a7 */ /* 0x0045e200081004ff */
[----:B----4-:R-:W-:Y:S11]  /*4680*/  LOP3.LUT P3, RZ, R30, 0x1, RZ, 0xc0, !PT ;  /* 0x000000011eff7812 */ /* 0x010ff6000786c0ff */
[----:B------:R-:W-:Y:S02]  /*4690*/  @!UPT UIADD3 URZ, UPT, UPT, URZ, URZ, URZ ;  /* 0x000000fffffff290 */ /* 0x000fe4000fffe0ff */
[----:B------:R-:W-:Y:S02]  /*46a0*/  @P3 MOV R13, R28 ;  /* 0x0000001c000d3202 */ /* 0x000fe40000000f00 */
[----:B------:R-:W-:Y:S01]  /*46b0*/  @P3 LOP3.LUT R8, R29, 0xffff, RZ, 0xc0, !PT ;  /* 0x0000ffff1d083812 */ /* 0x000fe200078ec0ff */
[----:B--2---:R-:W-:Y:S06]  /*46c0*/  @!P0 BRA `(.L_x_88) ;  /* 0x0000000000a48947 */ /* 0x004fec0003800000 */
[----:B-1----:R-:W-:Y:S01]  /*46d0*/  IMAD.HI.U32 R33, R22, R7, RZ ;  /* 0x0000000716217227 */ /* 0x002fe200078e00ff */
[----:B------:R-:W-:Y:S02]  /*46e0*/  ISETP.NE.AND P0, PT, R6, 0x1, PT ;  /* 0x000000010600780c */ /* 0x000fe40003f05270 */
[----:B------:R-:W-:Y:S01]  /*46f0*/  ISETP.NE.AND P2, PT, R26, 0x1, PT ;  /* 0x000000011a00780c */ /* 0x000fe20003f45270 */
[----:B---3--:R-:W-:Y:S01]  /*4700*/  IMAD.HI.U32 R34, R19, R16, RZ ;  /* 0x0000001013227227 */ /* 0x008fe200078e00ff */
[----:B------:R-:W-:Y:S02]  /*4710*/  SHF.R.U32.HI R33, RZ, R18, R33 ;  /* 0x00000012ff217219 */ /* 0x000fe40000011621 */
[----:B------:R-:W-:Y:S01]  /*4720*/  ISETP.NE.AND P4, PT, R2, 0x1, PT ;  /* 0x000000010200780c */ /* 0x000fe20003f85270 */
[----:B------:R-:W-:Y:S01]  /*4730*/  IMAD.HI.U32 R38, R13, R16, RZ ;  /* 0x000000100d267227 */ /* 0x000fe200078e00ff */
[----:B------:R-:W-:Y:S02]  /*4740*/  SHF.R.U32.HI R34, RZ, R17, R34 ;  /* 0x00000011ff227219 */ /* 0x000fe40000011622 */
[----:B------:R-:W-:Y:S01]  /*4750*/  SEL R3, R22, R33, !P0 ;  /* 0x0000002116037207 */ /* 0x000fe20004000000 */
[C---:B------:R-:W-:Y:S01]  /*4760*/  IMAD.HI.U32 R33, R8.reuse, R7, RZ ;  /* 0x0000000708217227 */ /* 0x040fe200078e00ff */
[----:B------:R-:W-:Y:S02]  /*4770*/  SEL R11, R19, R34, !P4 ;  /* 0x00000022130b7207 */ /* 0x000fe40006000000 */
[----:B------:R-:W-:Y:S01]  /*4780*/  SHF.R.U32.HI R38, RZ, R17, R38 ;  /* 0x00000011ff267219 */ /* 0x000fe20000011626 */
[----:B------:R-:W-:Y:S01]  /*4790*/  IMAD.HI.U32 R40, R3, R4, RZ ;  /* 0x0000000403287227 */ /* 0x000fe200078e00ff */
[----:B------:R-:W-:Y:S03]  /*47a0*/  SHF.R.U32.HI R33, RZ, R18, R33 ;  /* 0x00000012ff217219 */ /* 0x000fe60000011621 */
[----:B------:R-:W-:Y:S01]  /*47b0*/  IMAD.HI.U32 R34, R11, R4, RZ ;  /* 0x000000040b227227 */ /* 0x000fe200078e00ff */
[----:B------:R-:W-:Y:S02]  /*47c0*/  @P2 SHF.R.U32.HI R3, RZ, R5, R40 ;  /* 0x00000005ff032219 */ /* 0x000fe40000011628 */
[----:B------:R-:W-:Y:S02]  /*47d0*/  SEL R9, R8, R33, !P0 ;  /* 0x0000002108097207 */ /* 0x000fe40004000000 */
[----:B------:R-:W-:Y:S01]  /*47e0*/  @P2 SHF.R.U32.HI R11, RZ, R5, R34 ;  /* 0x00000005ff0b2219 */ /* 0x000fe20000011622 */
[C---:B------:R-:W-:Y:S01]  /*47f0*/  IMAD R10, R26.reuse, R3, RZ ;  /* 0x000000031a0a7224 */ /* 0x040fe200078e02ff */
[----:B------:R-:W-:Y:S01]  /*4800*/  SEL R3, R13, R38, !P4 ;  /* 0x000000260d037207 */ /* 0x000fe20006000000 */
[C---:B------:R-:W-:Y:S03]  /*4810*/  IMAD.HI.U32 R14, R9.reuse, R4, RZ ;  /* 0x00000004090e7227 */ /* 0x040fe600078e00ff */
[----:B------:R-:W-:Y:S01]  /*4820*/  ISETP.GE.AND P0, PT, R9, R10, PT ;  /* 0x0000000a0900720c */ /* 0x000fe20003f06270 */
[C---:B------:R-:W-:Y:S01]  /*4830*/  IMAD R12, R26.reuse, R11, RZ ;  /* 0x0000000b1a0c7224 */ /* 0x040fe200078e02ff */
[-C--:B------:R-:W-:Y:S04]  /*4840*/  SHF.R.U32.HI R14, RZ, R5.reuse, R14 ;  /* 0x00000005ff0e7219 */ /* 0x080fe8000001160e */
[----:B------:R-:W-:Y:S02]  /*4850*/  ISETP.GE.OR P0, PT, R3, R12, P0 ;  /* 0x0000000c0300720c */ /* 0x000fe40000706670 */
[----:B------:R-:W-:Y:S05]  /*4860*/  SEL R15, R9, R14, !P2 ;  /* 0x0000000e090f7207 */ /* 0x000fea0005000000 */
[----:B------:R-:W-:Y:S04]  /*4870*/  IMAD.MOV R14, RZ, RZ, -R15 ;  /* 0x000000ffff0e7224 */ /* 0x000fe800078e0a0f */
[----:B------:R-:W-:Y:S02]  /*4880*/  IMAD R14, R26, R14, R9 ;  /* 0x0000000e1a0e7224 */ /* 0x000fe400078e0209 */
[C---:B------:R-:W-:Y:S05]  /*4890*/  @!P0 IMAD.HI.U32 R10, R3.reuse, R4, RZ ;  /* 0x00000004030a8227 */ /* 0x040fea00078e00ff */
[----:B------:R-:W-:Y:S04]  /*48a0*/  @!P0 SHF.R.U32.HI R10, RZ, R5, R10 ;  /* 0x00000005ff0a8219 */ /* 0x000fe8000001160a */
[----:B------:R-:W-:Y:S01]  /*48b0*/  @!P0 SEL R0, R3, R10, !P2 ;  /* 0x0000000a03008207 */ /* 0x000fe20005000000 */
[----:B------:R-:W-:Y:S03]  /*48c0*/  IMAD.MOV R10, RZ, RZ, -R3 ;  /* 0x000000ffff0a7224 */ /* 0x000fe600078e0a03 */
[----:B------:R-:W-:Y:S01]  /*48d0*/  @!P0 IADD3 R15, PT, PT, R15, -R0, RZ ;  /* 0x800000000f0f8210 */ /* 0x000fe20007ffe0ff */
[----:B------:R-:W-:Y:S01]  /*48e0*/  @!P0 IMAD R0, R11, R14, R0 ;  /* 0x0000000e0b008224 */ /* 0x000fe200078e0200 */
[----:B------:R-:W-:Y:S01]  /*48f0*/  IADD3 R11, PT, PT, -R9, RZ, RZ ;  /* 0x000000ff090b7210 */ /* 0x000fe20007ffe1ff */
[----:B------:R-:W-:Y:S02]  /*4900*/  IMAD R13, R2, R10, R13 ;  /* 0x0000000a020d7224 */ /* 0x000fe400078e020d */
[----:B------:R-:W-:Y:S02]  /*4910*/  @!P0 IMAD R9, R15, R26, R3 ;  /* 0x0000001a0f098224 */ /* 0x000fe400078e0203 */
[----:B------:R-:W-:Y:S02]  /*4920*/  @!P0 IMAD.MOV.U32 R3, RZ, RZ, R0 ;  /* 0x000000ffff038224 */ /* 0x000fe400078e0000 */
[----:B------:R-:W-:Y:S02]  /*4930*/  IMAD R8, R6, R11, R8 ;  /* 0x0000000b06087224 */ /* 0x000fe400078e0208 */
[----:B------:R-:W-:Y:S02]  /*4940*/  IMAD R13, R3, R2, R13 ;  /* 0x00000002030d7224 */ /* 0x000fe400078e020d */
[----:B------:R-:W-:Y:S02]  /*4950*/  IMAD R8, R9, R6, R8 ;  /* 0x0000000609087224 */ /* 0x000fe400078e0208 */
.L_x_88:
[----:B------:R-:W-:Y:S05]  /*4960*/  BRA.U UP0, `(.L_x_89) ;  /* 0x0000000100107547 */ /* 0x000fea000b800000 */
[----:B------:R-:W-:Y:S04]  /*4970*/  MOV R0, UR6 ;  /* 0x0000000600007c02 */ /* 0x000fe80008000f00 */
[----:B------:R-:W-:Y:S04]  /*4980*/  SHF.L.U32 R3, R0, 0x1f, RZ ;  /* 0x0000001f00037819 */ /* 0x000fe800000006ff */
[----:B------:R-:W2:Y:S02]  /*4990*/  SYNCS.PHASECHK.TRANS64.TRYWAIT P0, [UR7+0x98], R3 ;  /* 0x00009803ff0075a7 */ /* 0x000ea40008001107 */
[----:B--2---:R-:W-:Y:S05]  /*49a0*/  @!P0 BRA `(.L_x_90) ;  /* 0x00000048005c8947 */ /* 0x004fea0003800000 */
.L_x_89:
[----:B------:R-:W-:Y:S02]  /*49b0*/  R2UR UR42, R20 ;  /* 0x00000000142a72ca */ /* 0x000fe400000e0000 */
[----:B------:R-:W-:Y:S02]  /*49c0*/  R2UR UR43, R21 ;  /* 0x00000000152b72ca */ /* 0x000fe400000e0000 */
[----:B------:R-:W-:Y:S02]  /*49d0*/  ISETP.NE.U32.AND P2, PT, RZ, UR4, PT ;  /* 0x00000004ff007c0c */ /* 0x000fe4000bf45070 */
[----:B------:R-:W-:Y:S02]  /*49e0*/  SHF.L.U32 R12, R32, 0x1f, RZ ;  /* 0x0000001f200c7819 */ /* 0x000fe400000006ff */
[----:B------:R-:W-:Y:S05]  /*49f0*/  ISETP.NE.AND.EX P2, PT, RZ, UR5, PT, P2 ;  /* 0x00000005ff007c0c */ /* 0x000fea000bf45320 */
[----:B------:R-:W-:Y:S02]  /*4a00*/  USHF.L.U32 UR42, UR42, 0x7, URZ ;  /* 0x000000072a2a7899 */ /* 0x000fe400080006ff */
[----:B------:R-:W-:Y:S01]  /*4a10*/  USHF.L.U32 UR43, UR43, 0x6, URZ ;  /* 0x000000062b2b7899 */ /* 0x000fe200080006ff */
[----:B------:R-:W-:Y:S11]  /*4a20*/  BRA.U !UP4, `(.L_x_91) ;  /* 0x000000010c347547 */ /* 0x000ff6000b800000 */
[----:B------:R-:W-:Y:S01]  /*4a30*/  UPLOP3.LUT UP1, UPT, UPT, UPT, UP3, 0x80, 0x8 ;  /* 0x000000000008789c */ /* 0x000fe20003f2f030 */
[----:B--2---:R-:W-:Y:S02]  /*4a40*/  HFMA2 R0, -RZ, RZ, 0, 5.9604644775390625e-08 ;  /* 0x00000001ff007431 */ /* 0x004fe400000001ff */
[----:B------:R-:W-:Y:S03]  /*4a50*/  IMAD.MOV.U32 R59, RZ, RZ, 0x1 ;  /* 0x00000001ff3b7424 */ /* 0x000fe600078e00ff */
[----:B------:R-:W-:Y:S05]  /*4a60*/  PLOP3.LUT P0, PT, PT, PT, UP1, 0x80, 0x8 ;  /* 0x000000000008781c */ /* 0x000fea0003f0f018 */
[----:B------:R-:W2:Y:S01]  /*4a70*/  @UP1 LDCU.64 UR10, c[0x0][0x888] ;  /* 0x00011100ff0a17ac */ /* 0x000ea20008000a00 */
[----:B------:R-:W-:Y:S07]  /*4a80*/  @UP1 UIMAD UR8, UR36, UR4, URZ ;  /* 0x00000004240812a4 */ /* 0x000fee000f8e02ff */
[----:B------:R-:W-:Y:S01]  /*4a90*/  @!P0 PRMT R59, R0, 0x7610, R59 ;  /* 0x00007610003b8816 */ /* 0x000fe2000000003b */
[----:B--2---:R-:W-:Y:S03]  /*4aa0*/  @UP1 UIMAD.WIDE UR10, UR8, 0x4, UR10 ;  /* 0x00000004080a18a5 */ /* 0x004fe6000f8e020a */
[----:B------:R-:W2:Y:S03]  /*4ab0*/  @!UP1 LDCU UR8, c[0x0][0x880] ;  /* 0x00011000ff0897ac */ /* 0x000ea60008000800 */
[----:B------:R-:W-:Y:S01]  /*4ac0*/  IMAD.U32 R10, RZ, RZ, UR10 ;  /* 0x0000000aff0a7e24 */ /* 0x000fe2000f8e00ff */
[----:B------:R-:W-:Y:S05]  /*4ad0*/  MOV R11, UR11 ;  /* 0x0000000b000b7c02 */ /* 0x000fea0008000f00 */
[----:B------:R4:W5:Y:S02]  /*4ae0*/  @P0 LDG.E R35, desc[UR46][R10.64] ;  /* 0x0000002e0a230981 */ /* 0x000964000c1e1900 */
[----:B--2-4-:R-:W-:Y:S07]  /*4af0*/  @!P0 IMAD.U32 R35, RZ, RZ, UR8 ;  /* 0x00000008ff238e24 */ /* 0x014fee000f8e00ff */
.L_x_91:
[----:B-----5:R-:W-:Y:S01]  /*4b00*/  @!P2 FSETP.EQ.AND P0, PT, R35, RZ, PT ;  /* 0x000000ff2300a20b */ /* 0x020fe20003f02000 */
[----:B------:R-:W-:Y:S01]  /*4b10*/  @!UPT UIADD3 URZ, UPT, UPT, URZ, URZ, URZ ;  /* 0x000000fffffff290 */ /* 0x000fe2000fffe0ff */
[----:B------:R-:W-:Y:S11]  /*4b20*/  @!P2 BRA `(.L_x_92) ;  /* 0x000000000014a947 */ /* 0x000ff60003800000 */
[----:B------:R-:W-:Y:S02]  /*4b30*/  LOP3.LUT P2, RZ, R59, 0xff, RZ, 0xc0, !PT ;  /* 0x000000ff3bff7812 */ /* 0x000fe4000784c0ff */
[----:B------:R-:W-:Y:S04]  /*4b40*/  PLOP3.LUT P0, PT, PT, PT, UP1, 0x80, 0x8 ;  /* 0x000000000008781c */ /* 0x000fe80003f0f018 */
[----:B------:R-:W-:Y:S07]  /*4b50*/  PLOP3.LUT P0, PT, P0, PT, PT, 0x8, 0x80 ;  /* 0x000000000080781c */ /* 0x000fee000070e170 */
[----:B------:R-:W-:Y:S11]  /*4b60*/  @P2 FSETP.EQ.AND P0, PT, R35, RZ, PT ;  /* 0x000000ff2300220b */ /* 0x000ff60003f02000 */
[----:B------:R-:W-:Y:S02]  /*4b70*/  @!UPT UIADD3 URZ, UPT, UPT, URZ, URZ, URZ ;  /* 0x000000fffffff290 */ /* 0x000fe4000fffe0ff */
.L_x_92:
[----:B------:R-:W4:Y:S01]  /*4b80*/  SYNCS.PHASECHK.TRANS64.TRYWAIT P2, [UR7+0x70], R12 ;  /* 0x0000700cff0075a7 */ /* 0x000f220008041107 */
[----:B------:R-:W-:Y:S04]  /*4b90*/  ELECT P4, URZ, PT ;  /* 0x0000000000ff782f */ /* 0x000fe80003880000 */
[----:B------:R-:W-:Y:S11]  /*4ba0*/  PLOP3.LUT P4, PT, P0, P4, PT, 0xf2, 0x2f ;  /* 0x00000000002f781c */ /* 0x000ff60000789e72 */
[----:B------:R-:W-:Y:S02]  /*4bb0*/  @!UPT UIADD3 URZ, UPT, UPT, URZ, URZ, URZ ;  /* 0x000000fffffff290 */ /* 0x000fe4000fffe0ff */
[----:B-1----:R-:W-:Y:S05]  /*4bc0*/  @!P4 IADD3 R9, P0, PT, R36, 0x580, RZ ;  /* 0x000005802409c810 */ /* 0x002fea0007f1e0ff */
[----:B--2---:R-:W-:Y:S01]  /*4bd0*/  @!P4 IMAD.X R0, RZ, RZ, R37, P0 ;  /* 0x000000ffff00c224 */ /* 0x004fe200000e0625 */
[----:B----4-:R-:W-:Y:S07]  /*4be0*/  @!P2 BRA `(.L_x_93) ;  /* 0x0000004400e4a947 */ /* 0x010fee0003800000 */
.L_x_185:
[----:B------:R-:W-:Y:S01]  /*4bf0*/  @!P4 R2UR UR9, R9 ;  /* 0x000000000909c2ca */ /* 0x000fe200000e0000 */
[----:B------:R-:W-:Y:S01]  /*4c00*/  VOTEU.ALL UP0, P4 ;  /* 0x0000000000ff7886 */ /* 0x000fe20002000000 */
[----:B------:R-:W-:Y:S01]  /*4c10*/  @!P4 R2UR UR8, R0 ;  /* 0x000000000008c2ca */ /* 0x000fe200000e0000 */
[----:B------:R-:W-:Y:S01]  /*4c20*/  VOTEU.ALL UP2, P4 ;  /* 0x0000000000ff7886 */ /* 0x000fe20002040000 */
[----:B------:R-:W-:Y:S01]  /*4c30*/  UMOV UR16, 0x0 ;  /* 0x0000000000107882 */ /* 0x000fe20000000000 */
[----:B------:R-:W-:Y:S01]  /*4c40*/  UMOV UR17, 0x10000000 ;  /* 0x1000000000117882 */ /* 0x000fe20000000000 */
[----:B------:R-:W-:Y:S01]  /*4c50*/  @!UP0 UIADD3 UR40, UPT, UPT, UR7, 0x200, URZ ;  /* 0x0000020007288890 */ /* 0x000fe2000fffe0ff */
[----:B------:R-:W-:Y:S01]  /*4c60*/  @!P4 IMAD.MOV.U32 R0, RZ, RZ, 0x1000 ;  /* 0x00001000ff00c424 */ /* 0x000fe200078e00ff */
[----:B------:R-:W-:Y:S01]  /*4c70*/  UMOV UR44, UR36 ;  /* 0x00000024002c7c82 */ /* 0x000fe20008000000 */
[----:B------:R-:W-:Y:S01]  /*4c80*/  @!UP0 UIADD3 UR10, UPT, UPT, UR42, 0x40, URZ ;  /* 0x000000402a0a8890 */ /* 0x000fe2000fffe0ff */
[----:B------:R-:W-:Y:S01]  /*4c90*/  @!P4 IADD3 R9, P0, PT, R36, 0x580, RZ ;  /* 0x000005802409c810 */ /* 0x000fe20007f1e0ff */
[----:B------:R-:W-:Y:S01]  /*4ca0*/  UMOV UR11, UR43 ;  /* 0x0000002b000b7c82 */ /* 0x000fe20008000000 */
[----:B------:R-:W-:Y:S01]  /*4cb0*/  UMOV UR12, UR36 ;  /* 0x00000024000c7c82 */ /* 0x000fe20008000000 */
[----:B------:R-:W-:Y:S01]  /*4cc0*/  IMAD.U32 R10, RZ, RZ, UR9 ;  /* 0x00000009ff0a7e24 */ /* 0x000fe2000f8e00ff */
[----:B------:R-:W-:Y:S01]  /*4cd0*/  UMOV UR9, UR41 ;  /* 0x0000002900097c82 */ /* 0x000fe20008000000 */
[----:B------:R-:W-:Y:S01]  /*4ce0*/  IMAD.U32 R11, RZ, RZ, UR8 ;  /* 0x00000008ff0b7e24 */ /* 0x000fe2000f8e00ff */
[----:B------:R-:W-:Y:S02]  /*4cf0*/  @!UP0 UIADD3 UR8, UPT, UPT, UR7, 0xa00, URZ ;  /* 0x00000a0007088890 */ /* 0x000fe4000fffe0ff */
[----:B------:R-:W-:Y:S01]  /*4d00*/  @!P4 R2UR UR18, R10 ;  /* 0x000000000a12c2ca */ /* 0x000fe200000e0000 */
[----:B------:R-:W-:Y:S01]  /*4d10*/  VOTEU.ALL UP0, P4 ;  /* 0x0000000000ff7886 */ /* 0x000fe20002000000 */
[----:B------:R-:W-:Y:S01]  /*4d20*/  @!P4 R2UR UR19, R11 ;  /* 0x000000000b13c2ca */ /* 0x000fe200000e0000 */
[----:B------:R-:W-:Y:S11]  /*4d30*/  UPRMT UR14, UR37, 0x654, UR41 ;  /* 0x00000654250e7896 */ /* 0x000ff60008000029 */
[----:B------:R-:W-:Y:S01]  /*4d40*/  @!UPT UIADD3 URZ, UPT, UPT, URZ, URZ, URZ ;  /* 0x000000fffffff290 */ /* 0x000fe2000fffe0ff */
[----:B------:R2:W-:Y:S01]  /*4d50*/  @!UP2 UTMALDG.3D [UR40], [UR18], desc[UR16] ;  /* 0x000010281200a5b4 */ /* 0x0005e20008011000 */
[----:B------:R2:W-:Y:S01]  /*4d60*/  @!UP0 UTMALDG.3D [UR8], [UR18], desc[UR16] ;  /* 0x00001008120085b4 */ /* 0x0005e20008011000 */
[----:B------:R4:W-:Y:S01]  /*4d70*/  @!P4 SYNCS.ARRIVE.TRANS64.RED.A0TR RZ, [UR7+0x50], R0 ;  /* 0x00005000ffffc9a7 */ /* 0x0009e20008300407 */
[----:B------:R-:W-:Y:S01]  /*4d80*/  SYNCS.ARRIVE.TRANS64.RED.A1T0 RZ, [UR14], RZ ;  /* 0x000000ffffff79a7 */ /* 0x000fe2000810040e */
[----:B----4-:R-:W-:Y:S01]  /*4d90*/  @!P4 IMAD.X R0, RZ, RZ, R37, P0 ;  /* 0x000000ffff00c224 */ /* 0x010fe200000e0625 */
[----:B------:R-:W4:Y:S02]  /*4da0*/  SYNCS.PHASECHK.TRANS64.TRYWAIT P2, [UR7+0x78], R12 ;  /* 0x0000780cff0075a7 */ /* 0x000f240008041107 */
[----:B--2-4-:R-:W-:Y:S05]  /*4db0*/  @!P2 BRA `(.L_x_94) ;  /* 0x000000440088a947 */ /* 0x014fea0003800000 */
.L_x_187:
        /* <DEDUP_REMOVED lines=8> */
[----:B------:R-:W-:Y:S01]  /*4e40*/  @!UP0 UIADD3 UR32, UPT, UPT, UR7, 0x1200, URZ ;  /* 0x0000120007208890 */ /* 0x000fe2000fffe0ff */
[----:B------:R-:W-:Y:S01]  /*4e50*/  @!P4 IADD3 R21, P0, PT, R36, 0x580, RZ ;  /* 0x000005802415c810 */ /* 0x000fe20007f1e0ff */
[----:B------:R-:W-:Y:S01]  /*4e60*/  UMOV UR35, UR43 ;  /* 0x0000002b00237c82 */ /* 0x000fe20008000000 */
[----:B------:R-:W-:Y:S02]  /*4e70*/  @!UP0 UIADD3 UR10, UPT, UPT, UR42, 0x50, URZ ;  /* 0x000000502a0a8890 */ /* 0x000fe4000fffe0ff */
[----:B------:R-:W-:Y:S01]  /*4e80*/  IMAD.U32 R10, RZ, RZ, UR9 ;  /* 0x00000009ff0a7e24 */ /* 0x000fe2000f8e00ff */
[----:B------:R-:W-:Y:S01]  /*4e90*/  UMOV UR9, UR33 ;  /* 0x0000002100097c82 */ /* 0x000fe20008000000 */
[----:B------:R-:W-:Y:S01]  /*4ea0*/  IMAD.U32 R11, RZ, RZ, UR8 ;  /* 0x00000008ff0b7e24 */ /* 0x000fe2000f8e00ff */
[----:B------:R-:W-:Y:S01]  /*4eb0*/  @!UP0 UIADD3 UR8, UPT, UPT, UR7, 0x1a00, URZ ;  /* 0x00001a0007088890 */ /* 0x000fe2000fffe0ff */
[----:B------:R-:W-:Y:S01]  /*4ec0*/  @!P4 IMAD.X R20, RZ, RZ, R37, P0 ;  /* 0x000000ffff14c224 */ /* 0x000fe200000e0625 */
[----:B------:R-:W-:Y:S01]  /*4ed0*/  @!P4 R2UR UR18, R10 ;  /* 0x000000000a12c2ca */ /* 0x000fe200000e0000 */
[----:B------:R-:W-:Y:S01]  /*4ee0*/  VOTEU.ALL UP0, P4 ;  /* 0x0000000000ff7886 */ /* 0x000fe20002000000 */
[----:B------:R-:W-:Y:S01]  /*4ef0*/  @!P4 R2UR UR19, R11 ;  /* 0x000000000b13c2ca */ /* 0x000fe200000e0000 */
[----:B------:R-:W-:Y:S01]  /*4f00*/  UMOV UR11, UR43 ;  /* 0x0000002b000b7c82 */ /* 0x000fe20008000000 */
[----:B------:R-:W-:Y:S01]  /*4f10*/  UMOV UR12, UR36 ;  /* 0x00000024000c7c82 */ /* 0x000fe20008000000 */
[----:B------:R-:W-:Y:S10]  /*4f20*/  UPRMT UR14, UR37, 0x654, UR33 ;  /* 0x00000654250e7896 */ /* 0x000ff40008000021 */
[----:B------:R2:W-:Y:S01]  /*4f30*/  @!UP2 UTMALDG.3D [UR32], [UR18], desc[UR16] ;  /* 0x000010201200a5b4 */ /* 0x0005e20008011000 */
[----:B------:R2:W-:Y:S01]  /*4f40*/  @!UP0 UTMALDG.3D [UR8], [UR18], desc[UR16] ;  /* 0x00001008120085b4 */ /* 0x0005e20008011000 */
[----:B------:R2:W-:Y:S01]  /*4f50*/  @!P4 SYNCS.ARRIVE.TRANS64.RED.A0TR RZ, [UR7+0x58], R0 ;  /* 0x00005800ffffc9a7 */ /* 0x0005e20008300407 */
[----:B------:R-:W-:Y:S01]  /*4f60*/  SYNCS.ARRIVE.TRANS64.RED.A1T0 RZ, [UR14], RZ ;  /* 0x000000ffffff79a7 */ /* 0x000fe2000810040e */
[----:B------:R-:W4:Y:S02]  /*4f70*/  SYNCS.PHASECHK.TRANS64.TRYWAIT P2, [UR7+0x80], R12 ;  /* 0x0000800cff0075a7 */ /* 0x000f240008041107 */
[----:B--2-4-:R-:W-:Y:S05]  /*4f80*/  @!P2 BRA `(.L_x_95) ;  /* 0x00000044002ca947 */ /* 0x014fea0003800000 */
.L_x_189:
[----:B------:R-:W2:Y:S01]  /*4f90*/  LDC.64 R14, c[0x0][0xb10] ;  /* 0x0002c400ff0e7b82 */ /* 0x000ea20000000a00 */
[----:B------:R-:W-:Y:S01]  /*4fa0*/  @!P4 R2UR UR9, R21 ;  /* 0x000000001509c2ca */ /* 0x000fe200000e0000 */
[----:B------:R-:W-:Y:S01]  /*4fb0*/  VOTEU.ALL UP0, P4 ;  /* 0x0000000000ff7886 */ /* 0x000fe20002000000 */
[----:B------:R-:W-:Y:S01]  /*4fc0*/  @!P4 R2UR UR8, R20 ;  /* 0x000000001408c2ca */ /* 0x000fe200000e0000 */
[----:B------:R-:W-:Y:S01]  /*4fd0*/  VOTEU.ALL UP2, P4 ;  /* 0x0000000000ff7886 */ /* 0x000fe20002040000 */
[----:B------:R-:W-:Y:S03]  /*4fe0*/  UMOV UR16, 0x0 ;  /* 0x0000000000107882 */ /* 0x000fe60000000000 */
[----:B------:R-:W4:Y:S01]  /*4ff0*/  LDC.64 R10, c[0x0][0xb18] ;  /* 0x0002c600ff0a7b82 */ /* 0x000f220000000a00 */
[----:B------:R-:W-:Y:S01]  /*5000*/  @!UP0 UIADD3 UR26, UPT, UPT, UR42, 0x20, URZ ;  /* 0x000000202a1a8890 */ /* 0x000fe2000fffe0ff */
[----:B------:R-:W-:Y:S01]  /*5010*/  @P3 SHF.R.U32.HI R24, RZ, 0x10, R29 ;  /* 0x00000010ff183819 */ /* 0x000fe2000001161d */
[----:B------:R-:W-:Y:S01]  /*5020*/  @!UP0 UIADD3 UR24, UPT, UPT, UR7, 0x2200, URZ ;  /* 0x0000220007188890 */ /* 0x000fe2000fffe0ff */
[----:B------:R-:W-:Y:S01]  /*5030*/  VIADD R27, R27, 0x1 ;  /* 0x000000011b1b7836 */ /* 0x000fe20000000000 */
[----:B------:R-:W-:Y:S03]  /*5040*/  UMOV UR17, 0x10000000 ;  /* 0x1000000000117882 */ /* 0x000fe60000000000 */
[----:B------:R-:W5:Y:S01]  /*5050*/  @!P1 LDC R0, c[0x0][0xb20] ;  /* 0x0002c800ff009b82 */ /* 0x000f620000000800 */
[----:B------:R-:W-:Y:S01]  /*5060*/  UMOV UR27, UR43 ;  /* 0x0000002b001b7c82 */ /* 0x000fe20008000000 */
[----:B------:R-:W-:Y:S01]  /*5070*/  IMAD.U32 R20, RZ, RZ, UR9 ;  /* 0x00000009ff147e24 */ /* 0x000fe2000f8e00ff */
[----:B------:R-:W-:Y:S05]  /*5080*/  UMOV UR28, UR36 ;  /* 0x00000024001c7c82 */ /* 0x000fea0008000000 */
[----:B-1----:R-:W1:Y:S01]  /*5090*/  @!P1 LDC R3, c[0x0][0xb0c] ;  /* 0x0002c300ff039b82 */ /* 0x002e620000000800 */
[----:B------:R-:W-:Y:S01]  /*50a0*/  IMAD.U32 R21, RZ, RZ, UR8 ;  /* 0x00000008ff157e24 */ /* 0x000fe2000f8e00ff */
[----:B------:R-:W-:Y:S01]  /*50b0*/  @!UP0 UIADD3 UR10, UPT, UPT, UR42, 0x60, URZ ;  /* 0x000000602a0a8890 */ /* 0x000fe2000fffe0ff */
[----:B------:R-:W-:Y:S01]  /*50c0*/  @!P4 R2UR UR18, R20 ;  /* 0x000000001412c2ca */ /* 0x000fe200000e0000 */
[----:B------:R-:W-:Y:S01]  /*50d0*/  @!UP0 UIADD3 UR8, UPT, UPT, UR7, 0x2a00, URZ ;  /* 0x00002a0007088890 */ /* 0x000fe2000fffe0ff */
[----:B------:R-:W-:Y:S01]  /*50e0*/  @!P4 IMAD.MOV.U32 R20, RZ, RZ, 0x1000 ;  /* 0x00001000ff14c424 */ /* 0x000fe200078e00ff */
[----:B------:R-:W-:Y:S01]  /*50f0*/  @!P4 R2UR UR19, R21 ;  /* 0x000000001513c2ca */ /* 0x000fe200000e0000 */
[----:B------:R-:W-:Y:S01]  /*5100*/  VOTEU.ALL UP0, P4 ;  /* 0x0000000000ff7886 */ /* 0x000fe20002000000 */
[----:B------:R-:W-:Y:S01]  /*5110*/  UMOV UR9, UR25 ;  /* 0x0000001900097c82 */ /* 0x000fe20008000000 */
[----:B------:R-:W-:Y:S01]  /*5120*/  UMOV UR11, UR43 ;  /* 0x0000002b000b7c82 */ /* 0x000fe20008000000 */
[----:B------:R-:W-:Y:S01]  /*5130*/  UMOV UR12, UR36 ;  /* 0x00000024000c7c82 */ /* 0x000fe20008000000 */
[----:B------:R-:W-:Y:S08]  /*5140*/  UPRMT UR14, UR37, 0x654, UR25 ;  /* 0x00000654250e7896 */ /* 0x000ff00008000019 */
[----:B------:R1:W-:Y:S02]  /*5150*/  @!UP2 UTMALDG.3D [UR24], [UR18], desc[UR16] ;  /* 0x000010181200a5b4 */ /* 0x0003e40008011000 */
[----:B-1----:R-:W-:Y:S01]  /*5160*/  @!P1 ISETP.NE.AND P2, PT, R3, 0x1, PT ;  /* 0x000000010300980c */ /* 0x002fe20003f45270 */
[C---:B--2---:R-:W-:Y:S01]  /*5170*/  @!P1 IMAD.HI.U32 R14, R13.reuse, R14, RZ ;  /* 0x0000000e0d0e9227 */ /* 0x044fe200078e00ff */
[----:B----4-:R-:W-:Y:S01]  /*5180*/  @!P1 ISETP.NE.AND P0, PT, R10, 0x1, PT ;  /* 0x000000010a00980c */ /* 0x010fe20003f05270 */
[----:B------:R1:W-:Y:S01]  /*5190*/  @!UP0 UTMALDG.3D [UR8], [UR18], desc[UR16] ;  /* 0x00001008120085b4 */ /* 0x0003e20008011000 */
[----:B------:R1:W-:Y:S01]  /*51a0*/  @!P4 SYNCS.ARRIVE.TRANS64.RED.A0TR RZ, [UR7+0x60], R20 ;  /* 0x00006014ffffc9a7 */ /* 0x0003e20008300407 */
[C---:B------:R-:W-:Y:S01]  /*51b0*/  @!P1 IMAD.HI.U32 R11, R8.reuse, R11, RZ ;  /* 0x0000000b080b9227 */ /* 0x040fe200078e00ff */
[----:B------:R-:W-:Y:S04]  /*51c0*/  @!P1 SHF.R.U32.HI R14, RZ, R15, R14 ;  /* 0x0000000fff0e9219 */ /* 0x000fe8000001160e */
[----:B-----5:R-:W-:Y:S02]  /*51d0*/  @!P1 SHF.R.U32.HI R9, RZ, R0, R11 ;  /* 0x00000000ff099219 */ /* 0x020fe4000001160b */
[----:B------:R-:W-:Y:S02]  /*51e0*/  @!P1 SEL R14, R13, R14, !P2 ;  /* 0x0000000e0d0e9207 */ /* 0x000fe40005000000 */
[----:B------:R-:W-:Y:S05]  /*51f0*/  @!P1 SEL R9, R8, R9, !P0 ;  /* 0x0000000908099207 */ /* 0x000fea0004000000 */
[----:B------:R-:W-:Y:S01]  /*5200*/  @!P1 IMAD.IADD R0, R9, 0x1, -R14 ;  /* 0x0000000109009824 */ /* 0x000fe200078e0a0e */
[----:B------:R-:W-:Y:S01]  /*5210*/  SYNCS.ARRIVE.TRANS64.RED.A1T0 RZ, [UR14], RZ ;  /* 0x000000ffffff79a7 */ /* 0x000fe2000810040e */
[----:B------:R-:W-:Y:S02]  /*5220*/  @!P1 IMAD.IADD R9, R14, 0x1, -R9 ;  /* 0x000000010e099824 */ /* 0x000fe400078e0a09 */
[----:B------:R-:W-:Y:S02]  /*5230*/  @!P1 IMAD R13, R0, R3, R13 ;  /* 0x00000003000d9224 */ /* 0x000fe400078e020d */
[----:B------:R-:W-:Y:S01]  /*5240*/  @!P1 IMAD R8, R9, R10, R8 ;  /* 0x0000000a09089224 */ /* 0x000fe200078e0208 */
[----:B------:R-:W2:Y:S02]  /*5250*/  SYNCS.PHASECHK.TRANS64.TRYWAIT P5, [UR7+0x88], R12 ;  /* 0x0000880cff0075a7 */ /* 0x000ea400080a1107 */
[----:B-12---:R-:W-:Y:S05]  /*5260*/  @!P5 BRA `(.L_x_96) ;  /* 0x00000040008cd947 */ /* 0x006fea0003800000 */
.L_x_191:
[----:B-1----:R-:W-:Y:S01]  /*5270*/  @!P4 IADD3 R3, P0, PT, R36, 0x580, RZ ;  /* 0x000005802403c810 */ /* 0x002fe20007f1e0ff */
[----:B------:R-:W-:Y:S01]  /*5280*/  VOTEU.ALL UP0, P4 ;  /* 0x0000000000ff7886 */ /* 0x000fe20002000000 */
[----:B------:R-:W-:Y:S01]  /*5290*/  VOTEU.ALL UP2, P4 ;  /* 0x0000000000ff7886 */ /* 0x000fe20002040000 */
[----:B------:R-:W-:Y:S01]  /*52a0*/  UMOV UR14, 0x0 ;  /* 0x00000000000e7882 */ /* 0x000fe20000000000 */
[----:B------:R-:W-:Y:S01]  /*52b0*/  @!P4 R2UR UR9, R3 ;  /* 0x000000000309c2ca */ /* 0x000fe200000e0000 */
[----:B------:R-:W-:Y:S01]  /*52c0*/  @!P4 IMAD.X R0, RZ, RZ, R37, P0 ;  /* 0x000000ffff00c224 */ /* 0x000fe200000e0625 */
[----:B------:R-:W-:Y:S01]  /*52d0*/  @!UP0 UIADD3 UR17, UPT, UPT, UR7, 0x68, URZ ;  /* 0x0000006807118890 */ /* 0x000fe2000fffe0ff */
[----:B------:R-:W-:Y:S01]  /*52e0*/  ISETP.NE.AND P0, PT, R27, 0x2, PT ;  /* 0x000000021b00780c */ /* 0x000fe20003f05270 */
[----:B------:R-:W-:Y:S01]  /*52f0*/  @!UP0 UIADD3 UR18, UPT, UPT, UR42, 0x30, URZ ;  /* 0x000000302a128890 */ /* 0x000fe2000fffe0ff */
[----:B------:R-:W-:Y:S01]  /*5300*/  LOP3.LUT R32, R32, 0x1, RZ, 0x3c, !PT ;  /* 0x0000000120207812 */ /* 0x000fe200078e3cff */
[----:B------:R-:W-:Y:S01]  /*5310*/  @!UP0 UIADD3 UR16, UPT, UPT, UR7, 0x3200, URZ ;  /* 0x0000320007108890 */ /* 0x000fe2000fffe0ff */
[----:B------:R-:W-:Y:S01]  /*5320*/  @!P4 R2UR UR8, R0 ;  /* 0x000000000008c2ca */ /* 0x000fe200000e0000 */
[----:B------:R-:W-:Y:S01]  /*5330*/  UMOV UR15, 0x10000000 ;  /* 0x10000000000f7882 */ /* 0x000fe20000000000 */
[----:B------:R-:W-:Y:S01]  /*5340*/  UMOV UR19, UR43 ;  /* 0x0000002b00137c82 */ /* 0x000fe20008000000 */
[----:B------:R-:W-:Y:S01]  /*5350*/  UMOV UR20, UR36 ;  /* 0x0000002400147c82 */ /* 0x000fe20008000000 */
[----:B------:R-:W-:Y:S01]  /*5360*/  @!UP0 UIADD3 UR10, UPT, UPT, UR42, 0x70, URZ ;  /* 0x000000702a0a8890 */ /* 0x000fe2000fffe0ff */
[----:B------:R-:W-:Y:S01]  /*5370*/  SEL R0, RZ, 0x1, P0 ;  /* 0x00000001ff007807 */ /* 0x000fe20000000000 */
[----:B------:R-:W-:Y:S01]  /*5380*/  IMAD.U32 R10, RZ, RZ, UR9 ;  /* 0x00000009ff0a7e24 */ /* 0x000fe2000f8e00ff */
[----:B------:R-:W-:Y:S01]  /*5390*/  UMOV UR11, UR43 ;  /* 0x0000002b000b7c82 */ /* 0x000fe20008000000 */
[----:B------:R-:W-:Y:S01]  /*53a0*/  UMOV UR12, UR36 ;  /* 0x00000024000c7c82 */ /* 0x000fe20008000000 */
[----:B------:R-:W-:Y:S01]  /*53b0*/  UMOV UR9, UR17 ;  /* 0x0000001100097c82 */ /* 0x000fe20008000000 */
[----:B------:R-:W-:Y:S01]  /*53c0*/  @P3 R2UR UR36, R24 ;  /* 0x00000000182432ca */ /* 0x000fe200000e0000 */
[----:B------:R-:W-:Y:S01]  /*53d0*/  IMAD.IADD R20, R8, 0x1, R58 ;  /* 0x0000000108147824 */ /* 0x000fe200078e023a */
[----:B------:R-:W-:Y:S01]  /*53e0*/  @!P4 R2UR UR22, R10 ;  /* 0x000000000a16c2ca */ /* 0x000fe200000e0000 */
[----:B------:R-:W-:Y:S01]  /*53f0*/  IMAD.U32 R11, RZ, RZ, UR8 ;  /* 0x00000008ff0b7e24 */ /* 0x000fe2000f8e00ff */
[----:B------:R-:W-:Y:S01]  /*5400*/  @!UP0 UIADD3 UR8, UPT, UPT, UR7, 0x3a00, URZ ;  /* 0x00003a0007088890 */ /* 0x000fe2000fffe0ff */
[----:B------:R-:W-:Y:S01]  /*5410*/  LOP3.LUT R25, R25, R0, RZ, 0x3c, !PT ;  /* 0x0000000019197212 */ /* 0x000fe200078e3cff */
[----:B------:R-:W-:Y:S01]  /*5420*/  VOTEU.ALL UP0, P4 ;  /* 0x0000000000ff7886 */ /* 0x000fe20002000000 */
[----:B------:R-:W-:Y:S01]  /*5430*/  IMAD.IADD R21, R13, 0x1, R60 ;  /* 0x000000010d157824 */ /* 0x000fe200078e023c */
[----:B------:R-:W-:Y:S02]  /*5440*/  @!P4 R2UR UR23, R11 ;  /* 0x000000000b17c2ca */ /* 0x000fe400000e0000 */
[----:B------:R-:W-:Y:S11]  /*5450*/  SEL R27, R27, RZ, P0 ;  /* 0x000000ff1b1b7207 */ /* 0x000ff60000000000 */
[----:B------:R2:W-:Y:S01]  /*5460*/  @!UP2 UTMALDG.3D [UR16], [UR22], desc[UR14] ;  /* 0x00000e101600a5b4 */ /* 0x0005e20008011000 */
[----:B------:R2:W-:Y:S01]  /*5470*/  @!UP0 UTMALDG.3D [UR8], [UR22], desc[UR14] ;  /* 0x00000e08160085b4 */ /* 0x0005e20008011000 */
[----:B------:R2:W-:Y:S01]  /*5480*/  @!P4 SYNCS.ARRIVE.TRANS64.RED.A0TR RZ, [UR7+0x68], R23 ;  /* 0x00006817ffffc9a7 */ /* 0x0005e20008300407 */
[----:B------:R-:W-:Y:S01]  /*5490*/  UPLOP3.LUT UP0, UPT, UPT, UPT, UPT, 0x80, 0x8 ;  /* 0x000000000008789c */ /* 0x000fe20003f0f070 */
[----:B------:R-:W-:Y:S01]  /*54a0*/  SYNCS.ARRIVE.TRANS64.RED.A1T0 RZ, [UR13], RZ ;  /* 0x000000ffffff79a7 */ /* 0x000fe2000810040d */
[----:B------:R-:W-:Y:S09]  /*54b0*/  @P3 BRA `(.L_x_97) ;  /* 0xfffffff000303947 */ /* 0x000ff2000383ffff */
[----:B------:R-:W-:-:S04]  /*54c0*/  SHF.L.U32 R3, R32, 0x1f, RZ ;  /* 0x0000001f20037819 */ /* 0x000fc800000006ff */
[----:B------:R-:W1:Y:S02]  /*54d0*/  SYNCS.PHASECHK.TRANS64.TRYWAIT P0, [UR7+0x70], R3 ;  /* 0x00007003ff0075a7 */ /* 0x000e640008001107 */
[----:B-1----:R-:W-:Y:S05]  /*54e0*/  @!P0 BRA `(.L_x_98) ;  /* 0x0000004000048947 */ /* 0x002fea0003800000 */
.L_x_193:
[----:B------:R-:W4:Y:S02]  /*54f0*/  SYNCS.PHASECHK.TRANS64.TRYWAIT P0, [UR7+0x78], R3 ;  /* 0x00007803ff0075a7 */ /* 0x000f240008001107 */
[----:B----4-:R-:W-:Y:S05]  /*5500*/  @!P0 BRA `(.L_x_99) ;  /* 0x0000004000148947 */ /* 0x010fea0003800000 */
.L_x_195:
[----:B------:R-:W4:Y:S02]  /*5510*/  SYNCS.PHASECHK.TRANS64.TRYWAIT P0, [UR7+0x80], R3 ;  /* 0x00008003ff0075a7 */ /* 0x000f240008001107 */
[----:B----4-:R-:W-:Y:S05]  /*5520*/  @!P0 BRA `(.L_x_100) ;  /* 0x0000004000248947 */ /* 0x010fea0003800000 */
.L_x_197:
[----:B-1----:R-:W-:-:S07]  /*5530*/  MOV R0, UR7 ;  /* 0x0000000700007c02 */ /* 0x002fce0008000f00 */
.L_x_101:
[----:B-1----:R-:W-:-:S04]  /*5540*/  SHF.L.U32 R3, R32, 0x1f, RZ ;  /* 0x0000001f20037819 */ /* 0x002fc800000006ff */
[----:B------:R1:W4:Y:S03]  /*5550*/  SYNCS.PHASECHK.TRANS64.TRYWAIT P0, [R0+URZ+0x88], R3 ;  /* 0x00008803000075a7 */ /* 0x00032600080011ff */
[----:B----4-:R-:W-:Y:S05]  /*5560*/  @!P0 NANOSLEEP.SYNCS 0x989680 ;  /* 0x009896800000895d */ /* 0x010fea0003900000 */
[----:B------:R-:W4:Y:S02]  /*5570*/  @!P0 SYNCS.PHASECHK.TRANS64 P0, [R0+URZ+0x88], R3 ;  /* 0x00008803000085a7 */ /* 0x000f2400080010ff */
[----:B--2-4-:R-:W-:Y:S05]  /*5580*/  @P0 EXIT ;  /* 0x000000000000094d */ /* 0x014fea0003800000 */
[----:B------:R-:W-:Y:S05]  /*5590*/  BRA `(.L_x_101) ;  /* 0xfffffffc00e87947 */ /* 0x000fea000383ffff */
.L_x_86:
[----:B------:R-:W-:-:S06]  /*55a0*/  UISETP.GE.AND UP0, UPT, UR10, 0x4, UPT ;  /* 0x000000040a00788c */ /* 0x000fcc000bf06270 */
[----:B------:R-:W-:-:S13]  /*55b0*/  PLOP3.LUT P0, PT, PT, PT, UP0, 0x80, 0x8 ;  /* 0x000000000008781c */ /* 0x000fda0003f0f008 */
[----:B------:R-:W-:Y:S05]  /*55c0*/  @!P0 EXIT ;  /* 0x000000000000894d */ /* 0x000fea0003800000 */
[----:B------:R-:W-:Y:S01]  /*55d0*/  BAR.SYNC.DEFER_BLOCKING 0x6, 0xa0 ;  /* 0x0182800000007b1d */ /* 0x000fe20000010000 */
[----:B------:R-:W-:Y:S02]  /*55e0*/  IMAD.SHL.U32 R4, R66, 0x200000, RZ ;  /* 0x0020000042047824 */ /* 0x000fe400078e00ff */
[----:B------:R-:W-:Y:S02]  /*55f0*/  HFMA2 R71, -RZ, RZ, 0, 5.9604644775390625e-08 ;  /* 0x00000001ff477431 */ /* 0x000fe400000001ff */
[C---:B------:R-:W-:Y:S01]  /*5600*/  IMAD.SHL.U32 R65, R72.reuse, 0x10, RZ ;  /* 0x0000001048417824 */ /* 0x040fe200078e00ff */
[----:B------:R-:W-:Y:S01]  /*5610*/  MOV R69, RZ ;  /* 0x000000ff00457202 */ /* 0x000fe20000000f00 */
[----:B------:R-:W-:Y:S01]  /*5620*/  IMAD.U32 R33, R72, 0x10000, RZ ;  /* 0x0001000048217824 */ /* 0x000fe200078e00ff */
[----:B------:R-:W-:Y:S01]  /*5630*/  UMOV UR48, 0x400 ;  /* 0x0000040000307882 */ /* 0x000fe20000000000 */
[----:B------:R-:W1:Y:S01]  /*5640*/  LDC R63, c[0x0][0x370] ;  /* 0x0000dc00ff3f7b82 */ /* 0x000e620000000800 */
[----:B------:R-:W-:Y:S01]  /*5650*/  ULEA UR48, UR37, UR48, 0x18 ;  /* 0x0000003025307291 */ /* 0x000fe2000f8ec0ff */
[----:B------:R-:W-:Y:S01]  /*5660*/  LOP3.LUT R4, R4, 0x200000, RZ, 0xc0, !PT ;  /* 0x0020000004047812 */ /* 0x000fe200078ec0ff */
[----:B------:R-:W-:Y:S01]  /*5670*/  IMAD.SHL.U32 R64, R72, 0x2, RZ ;  /* 0x0000000248407824 */ /* 0x000fe200078e00ff */
[C---:B------:R-:W-:Y:S01]  /*5680*/  LOP3.LUT R5, R65.reuse, 0x40, RZ, 0xc0, !PT ;  /* 0x0000004041057812 */ /* 0x040fe200078ec0ff */
[----:B------:R-:W-:Y:S01]  /*5690*/  IMAD.SHL.U32 R3, R66, 0x200, RZ ;  /* 0x0000020042037824 */ /* 0x000fe200078e00ff */
[----:B------:R-:W-:Y:S01]  /*56a0*/  LOP3.LUT R2, R65, 0x5b0, RZ, 0xc0, !PT ;  /* 0x000005b041027812 */ /* 0x000fe200078ec0ff */
[----:B------:R-:W-:Y:S01]  /*56b0*/  UIADD3 UR4, UPT, UPT, UR48, 0x200, URZ ;  /* 0x0000020030047890 */ /* 0x000fe2000fffe0ff */
[----:B------:R-:W2:Y:S01]  /*56c0*/  LDC R28, c[0x0][0xb0c] ;  /* 0x0002c300ff1c7b82 */ /* 0x000ea20000000800 */
[----:B------:R-:W-:Y:S01]  /*56d0*/  LOP3.LUT R33, R4, 0x400000, R33, 0xf8, !PT ;  /* 0x0040000004217812 */ /* 0x000fe200078ef821 */
[----:B------:R-:W-:Y:S01]  /*56e0*/  IMAD.MOV.U32 R30, RZ, RZ, RZ ;  /* 0x000000ffff1e7224 */ /* 0x000fe200078e00ff */
[----:B------:R-:W-:Y:S01]  /*56f0*/  LOP3.LUT R64, R5, 0x8, R64, 0xf8, !PT ;  /* 0x0000000805407812 */ /* 0x000fe200078ef840 */
[----:B------:R-:W-:Y:S01]  /*5700*/  IMAD.MOV.U32 R70, RZ, RZ, RZ ;  /* 0x000000ffff467224 */ /* 0x000fe200078e00ff */
[----:B------:R-:W-:Y:S01]  /*5710*/  LOP3.LUT R3, R2, 0x200, R3, 0xf8, !PT ;  /* 0x0000020002037812 */ /* 0x000fe200078ef803 */
[----:B------:R-:W-:Y:S01]  /*5720*/  IMAD.MOV.U32 R76, RZ, RZ, RZ ;  /* 0x000000ffff4c7224 */ /* 0x000fe200078e00ff */
[----:B------:R-:W-:Y:S01]  /*5730*/  LOP3.LUT P0, RZ, R65, 0x40, RZ, 0xc0, !PT ;  /* 0x0000004041ff7812 */ /* 0x000fe2000780c0ff */
[----:B------:R-:W3:Y:S01]  /*5740*/  LDC R61, c[0x0][0xb20] ;  /* 0x0002c800ff3d7b82 */ /* 0x000ee20000000800 */
[----:B------:R-:W4:Y:S01]  /*5750*/  LDS R0, [UR48+0x150] ;  /* 0x00015030ff007984 */ /* 0x000f220008000800 */
[----:B------:R-:W-:Y:S01]  /*5760*/  LOP3.LUT R64, R3, R64, RZ, 0xfc, !PT ;  /* 0x0000004003407212 */ /* 0x000fe200078efcff */
[----:B------:R-:W-:Y:S01]  /*5770*/  IMAD.U32 R67, RZ, RZ, UR4 ;  /* 0x00000004ff437e24 */ /* 0x000fe2000f8e00ff */
[----:B------:R-:W-:Y:S01]  /*5780*/  LOP3.LUT R72, R72, 0x60, RZ, 0xc0, !PT ;  /* 0x0000006048487812 */ /* 0x000fe200078ec0ff */
[----:B------:R-:W1:Y:S03]  /*5790*/  LDCU.64 UR52, c[0x0][0x348] ;  /* 0x00006900ff3477ac */ /* 0x000e660008000a00 */
[----:B------:R-:W1:Y:S01]  /*57a0*/  LDC R27, c[0x0][0xb30] ;  /* 0x0002cc00ff1b7b82 */ /* 0x000e620000000800 */
[----:B------:R-:W1:Y:S01]  /*57b0*/  LDCU.64 UR38, c[0x0][0x888] ;  /* 0x00011100ff2677ac */ /* 0x000e620008000a00 */
[----:B------:R-:W1:Y:S06]  /*57c0*/  LDCU.64 UR44, c[0x0][0x890] ;  /* 0x00011200ff2c77ac */ /* 0x000e6c0008000a00 */
[----:B------:R-:W1:Y:S01]  /*57d0*/  LDC.64 R56, c[0x0][0xb10] ;  /* 0x0002c400ff387b82 */ /* 0x000e620000000a00 */
[----:B------:R-:W-:Y:S01]  /*57e0*/  UMOV UR49, URZ ;  /* 0x000000ff00317c82 */ /* 0x000fe20008000000 */
[----:B------:R-:W-:-:S06]  /*57f0*/  UMOV UR51, URZ ;  /* 0x000000ff00337c82 */ /* 0x000fcc0008000000 */
[----:B------:R-:W1:Y:S08]  /*5800*/  LDC.64 R24, c[0x0][0xb18] ;  /* 0x0002c600ff187b82 */ /* 0x000e700000000a00 */
[----:B------:R-:W1:Y:S08]  /*5810*/  LDC.64 R22, c[0x0][0xb28] ;  /* 0x0002ca00ff167b82 */ /* 0x000e700000000a00 */
[----:B------:R-:W1:Y:S01]  /*5820*/  LDC.64 R54, c[0x0][0x8b0] ;  /* 0x00022c00ff367b82 */ /* 0x000e620000000a00 */
[----:B----4-:R-:W-:Y:S01]  /*5830*/  IMAD.IADD R33, R0, 0x1, R33 ;  /* 0x0000000100217824 */ /* 0x010fe200078e0221 */
[----:B------:R-:W-:-:S06]  /*5840*/  P2R R0, PR, RZ, 0x1 ;  /* 0x00000001ff007803 */ /* 0x000fcc0000000000 */
[----:B------:R-:W4:Y:S08]  /*5850*/  LDC.64 R52, c[0x0][0x8a8] ;  /* 0x00022a00ff347b82 */ /* 0x000f300000000a00 */
[----:B--23--:R-:W1:Y:S02]  /*5860*/  LDC R62, c[0x0][0x374] ;  /* 0x0000dd00ff3e7b82 */ /* 0x00ce640000000800 */
.L_x_145:
[C---:B------:R-:W-:Y:S02]  /*5870*/  LEA R0, R76.reuse, UR48, 0x3 ;  /* 0x000000304c007c11 */ /* 0x040fe4000f8e18ff */
[----:B------:R-:W-:Y:S02]  /*5880*/  SHF.L.U32 R3, R69, 0x1f, RZ ;  /* 0x0000001f45037819 */ /* 0x000fe400000006ff */
[----:B------:R-:W-:Y:S02]  /*5890*/  LEA R16, R76, UR48, 0x4 ;  /* 0x000000304c107c11 */ /* 0x000fe4000f8e20ff */
[----:B--2---:R-:W2:Y:S02]  /*58a0*/  SYNCS.PHASECHK.TRANS64.TRYWAIT P0, [R0+URZ+0xa0], R3 ;  /* 0x0000a003000075a7 */ /* 0x004ea400080011ff */
[----:B--2---:R-:W-:Y:S05]  /*58b0*/  @!P0 BRA `(.L_x_102) ;  /* 0x0000003c00588947 */ /* 0x004fea0003800000 */
.L_x_198:
[----:B------:R-:W3:Y:S01]  /*58c0*/  LDC.64 R12, c[0x0][0xb10] ;  /* 0x0002c400ff0c7b82 */ /* 0x000ee20000000a00 */
[----:B------:R-:W4:Y:S01]  /*58d0*/  LDS.128 R16, [R16+0x130] ;  /* 0x0001300010107984 */ /* 0x000f220000000c00 */
[----:B-1----:R-:W-:Y:S01]  /*58e0*/  ISETP.NE.AND P1, PT, R27, 0x1, PT ;  /* 0x000000011b00780c */ /* 0x002fe20003f25270 */
[----:B--2---:R-:W-:Y:S01]  /*58f0*/  VIADD R0, R0, 0xb0 ;  /* 0x000000b000007836 */ /* 0x004fe20000000000 */
[----:B------:R-:W-:Y:S04]  /*5900*/  ISETP.GE.AND P0, PT, R26, 0x1, PT ;  /* 0x000000011a00780c */ /* 0x000fe80003f06270 */
[----:B------:R-:W1:Y:S01]  /*5910*/  LDC.64 R10, c[0x0][0xb18] ;  /* 0x0002c600ff0a7b82 */ /* 0x000e620000000a00 */
[----:B------:R-:W-:Y:S01]  /*5920*/  PRMT R0, RZ, 0x654, R0 ;  /* 0x00000654ff007816 */ /* 0x000fe20000000000 */
[----:B------:R-:W-:Y:S01]  /*5930*/  @!PT LDS RZ, [RZ] ;  /* 0x00000000fffff984 */ /* 0x000fe20000000800 */
[----:B------:R-:W-:Y:S01]  /*5940*/  @!PT LDS RZ, [RZ] ;  /* 0x00000000fffff984 */ /* 0x000fe20000000800 */
[----:B------:R-:W-:Y:S01]  /*5950*/  @!PT LDS RZ, [RZ] ;  /* 0x00000000fffff984 */ /* 0x000fe20000000800 */
[----:B------:R-:W-:Y:S01]  /*5960*/  @!PT LDS RZ, [RZ] ;  /* 0x00000000fffff984 */ /* 0x000fe20000000800 */
[----:B------:R2:W-:Y:S06]  /*5970*/  MEMBAR.ALL.CTA ;  /* 0x0000000000007992 */ /* 0x0005ec0000008000 */
[----:B--2---:R-:W2:Y:S01]  /*5980*/  FENCE.VIEW.ASYNC.S ;  /* 0x00000000000073c6 */ /* 0x004ea20000000000 */
[----:B------:R-:W1:Y:S08]  /*5990*/  @!P1 LDC R14, c[0x0][0xb20] ;  /* 0x0002c800ff0e9b82 */ /* 0x000e700000000800 */
[----:B------:R-:W1:Y:S01]  /*59a0*/  @!P1 LDC R9, c[0x0][0xb0c] ;  /* 0x0002c300ff099b82 */ /* 0x000e620000000800 */
[----:B--2---:R2:W-:Y:S01]  /*59b0*/  SYNCS.ARRIVE.TRANS64.RED.A1T0 RZ, [R0+URZ], RZ ;  /* 0x000000ff00ff79a7 */ /* 0x0045e200081004ff */
[----:B----4-:R-:W-:Y:S04]  /*59c0*/  LOP3.LUT P4, RZ, R18, 0x1, RZ, 0xc0, !PT ;  /* 0x0000000112ff7812 */ /* 0x010fe8000788c0ff */
[----:B------:R-:W-:Y:S09]  /*59d0*/  P2R R73, PR, RZ, 0x10 ;  /* 0x00000010ff497803 */ /* 0x000ff20000000000 */
[----:B------:R-:W-:Y:S02]  /*59e0*/  @P4 MOV R31, R16 ;  /* 0x00000010001f4202 */ /* 0x000fe40000000f00 */
[----:B------:R-:W-:Y:S01]  /*59f0*/  @P4 LOP3.LUT R29, R17, 0xffff, RZ, 0xc0, !PT ;  /* 0x0000ffff111d4812 */ /* 0x000fe200078ec0ff */
[----:B--23--:R-:W-:Y:S06]  /*5a00*/  @!P0 BRA `(.L_x_103) ;  /* 0x0000000000a48947 */ /* 0x00cfec0003800000 */
[----:B------:R-:W-:Y:S01]  /*5a10*/  IMAD.HI.U32 R36, R62, R25, RZ ;  /* 0x000000193e247227 */ /* 0x000fe200078e00ff */
[----:B------:R-:W-:Y:S02]  /*5a20*/  ISETP.NE.AND P0, PT, R24, 0x1, PT ;  /* 0x000000011800780c */ /* 0x000fe40003f05270 */
[----:B------:R-:W-:Y:S01]  /*5a30*/  ISETP.NE.AND P2, PT, R26, 0x1, PT ;  /* 0x000000011a00780c */ /* 0x000fe20003f45270 */
[-C--:B------:R-:W-:Y:S01]  /*5a40*/  IMAD.HI.U32 R34, R63, R56.reuse, RZ ;  /* 0x000000383f227227 */ /* 0x080fe200078e00ff */
[----:B------:R-:W-:Y:S02]  /*5a50*/  SHF.R.U32.HI R37, RZ, R61, R36 ;  /* 0x0000003dff257219 */ /* 0x000fe40000011624 */
[----:B------:R-:W-:Y:S01]  /*5a60*/  ISETP.NE.AND P3, PT, R28, 0x1, PT ;  /* 0x000000011c00780c */ /* 0x000fe20003f65270 */
[----:B------:R-:W-:Y:S01]  /*5a70*/  IMAD.HI.U32 R40, R29, R25, RZ ;  /* 0x000000191d287227 */ /* 0x000fe200078e00ff */
[----:B------:R-:W-:Y:S02]  /*5a80*/  SHF.R.U32.HI R34, RZ, R57, R34 ;  /* 0x00000039ff227219 */ /* 0x000fe40000011622 */
[----:B------:R-:W-:Y:S01]  /*5a90*/  SEL R3, R62, R37, !P0 ;  /* 0x000000253e037207 */ /* 0x000fe20004000000 */
[----:B------:R-:W-:Y:S01]  /*5aa0*/  IMAD.HI.U32 R38, R31, R56, RZ ;  /* 0x000000381f267227 */ /* 0x000fe200078e00ff */
[----:B------:R-:W-:Y:S03]  /*5ab0*/  SEL R7, R63, R34, !P3 ;  /* 0x000000223f077207 */ /* 0x000fe60005800000 */
[-C--:B------:R-:W-:Y:S01]  /*5ac0*/  IMAD.HI.U32 R34, R3, R22.reuse, RZ ;  /* 0x0000001603227227 */ /* 0x080fe200078e00ff */
[----:B------:R-:W-:Y:S03]  /*5ad0*/  SHF.R.U32.HI R38, RZ, R57, R38 ;  /* 0x00000039ff267219 */ /* 0x000fe60000011626 */
[----:B------:R-:W-:Y:S01]  /*5ae0*/  IMAD.HI.U32 R36, R7, R22, RZ ;  /* 0x0000001607247227 */ /* 0x000fe200078e00ff */
[----:B------:R-:W-:Y:S02]  /*5af0*/  @P2 SHF.R.U32.HI R3, RZ, R23, R34 ;  /* 0x00000017ff032219 */ /* 0x000fe40000011622 */
[----:B------:R-:W-:Y:S02]  /*5b00*/  SHF.R.U32.HI R34, RZ, R61, R40 ;  /* 0x0000003dff227219 */ /* 0x000fe40000011628 */
[----:B------:R-:W-:Y:S01]  /*5b10*/  @P2 SHF.R.U32.HI R7, RZ, R23, R36 ;  /* 0x00000017ff072219 */ /* 0x000fe20000011624 */
[C---:B------:R-:W-:Y:S01]  /*5b20*/  IMAD R2, R26.reuse, R3, RZ ;  /* 0x000000031a027224 */ /* 0x040fe200078e02ff */
[----:B------:R-:W-:Y:S02]  /*5b30*/  SEL R5, R29, R34, !P0 ;  /* 0x000000221d057207 */ /* 0x000fe40004000000 */
[----:B------:R-:W-:Y:S01]  /*5b40*/  SEL R3, R31, R38, !P3 ;  /* 0x000000261f037207 */ /* 0x000fe20005800000 */
[----:B------:R-:W-:Y:S01]  /*5b50*/  IMAD R4, R26, R7, RZ ;  /* 0x000000071a047224 */ /* 0x000fe200078e02ff */
[C---:B------:R-:W-:Y:S01]  /*5b60*/  ISETP.GE.AND P0, PT, R5.reuse, R2, PT ;  /* 0x000000020500720c */ /* 0x040fe20003f06270 */
[----:B------:R-:W-:Y:S03]  /*5b70*/  IMAD.HI.U32 R6, R5, R22, RZ ;  /* 0x0000001605067227 */ /* 0x000fe600078e00ff */
[----:B------:R-:W-:Y:S01]  /*5b80*/  ISETP.GE.OR P0, PT, R3, R4, P0 ;  /* 0x000000040300720c */ /* 0x000fe20000706670 */
[----:B------:R-:W-:Y:S01]  /*5b90*/  IMAD.MOV R4, RZ, RZ, -R3 ;  /* 0x000000ffff047224 */ /* 0x000fe200078e0a03 */
[-C--:B------:R-:W-:Y:S03]  /*5ba0*/  SHF.R.U32.HI R6, RZ, R23.reuse, R6 ;  /* 0x00000017ff067219 */ /* 0x080fe60000011606 */
[----:B------:R-:W-:Y:S01]  /*5bb0*/  IMAD R31, R28, R4, R31 ;  /* 0x000000041c1f7224 */ /* 0x000fe200078e021f */
[----:B------:R-:W-:Y:S05]  /*5bc0*/  SEL R15, R5, R6, !P2 ;  /* 0x00000006050f7207 */ /* 0x000fea0005000000 */
[----:B------:R-:W-:Y:S02]  /*5bd0*/  IMAD.MOV R6, RZ, RZ, -R15 ;  /* 0x000000ffff067224 */ /* 0x000fe400078e0a0f */
[C---:B------:R-:W-:Y:S04]  /*5be0*/  @!P0 IMAD.HI.U32 R2, R3.reuse, R22, RZ ;  /* 0x0000001603028227 */ /* 0x040fe800078e00ff */
[----:B------:R-:W-:Y:S01]  /*5bf0*/  IMAD R6, R26, R6, R5 ;  /* 0x000000061a067224 */ /* 0x000fe200078e0205 */
[----:B------:R-:W-:Y:S04]  /*5c00*/  @!P0 SHF.R.U32.HI R2, RZ, R23, R2 ;  /* 0x00000017ff028219 */ /* 0x000fe80000011602 */
[----:B------:R-:W-:Y:S02]  /*5c10*/  @!P0 SEL R0, R3, R2, !P2 ;  /* 0x0000000203008207 */ /* 0x000fe40005000000 */
[----:B------:R-:W-:Y:S02]  /*5c20*/  IADD3 R2, PT, PT, -R5, RZ, RZ ;  /* 0x000000ff05027210 */ /* 0x000fe40007ffe1ff */
[----:B------:R-:W-:Y:S01]  /*5c30*/  @!P0 IADD3 R8, PT, PT, R15, -R0, RZ ;  /* 0x800000000f088210 */ /* 0x000fe20007ffe0ff */
[----:B------:R-:W-:Y:S02]  /*5c40*/  @!P0 IMAD R0, R7, R6, R0 ;  /* 0x0000000607008224 */ /* 0x000fe400078e0200 */
[----:B------:R-:W-:Y:S02]  /*5c50*/  IMAD R29, R24, R2, R29 ;  /* 0x00000002181d7224 */ /* 0x000fe400078e021d */
[----:B------:R-:W-:Y:S02]  /*5c60*/  @!P0 IMAD R5, R8, R26, R3 ;  /* 0x0000001a08058224 */ /* 0x000fe400078e0203 */
[----:B------:R-:W-:Y:S04]  /*5c70*/  @!P0 IMAD.MOV.U32 R3, RZ, RZ, R0 ;  /* 0x000000ffff038224 */ /* 0x000fe800078e0000 */
[----:B------:R-:W-:Y:S02]  /*5c80*/  IMAD R31, R3, R28, R31 ;  /* 0x0000001c031f7224 */ /* 0x000fe400078e021f */
[----:B------:R-:W-:Y:S07]  /*5c90*/  IMAD R29, R5, R24, R29 ;  /* 0x00000018051d7224 */ /* 0x000fee00078e021d */
.L_x_103:
[----:B-1----:R-:W-:Y:S01]  /*5ca0*/  @!P1 ISETP.NE.AND P0, PT, R10, 0x1, PT ;  /* 0x000000010a00980c */ /* 0x002fe20003f05270 */
[----:B------:R-:W-:Y:S01]  /*5cb0*/  @!P1 IMAD.HI.U32 R3, R29, R11, RZ ;  /* 0x0000000b1d039227 */ /* 0x000fe200078e00ff */
[----:B------:R-:W-:Y:S01]  /*5cc0*/  R2UR UR42, R21 ;  /* 0x00000000152a72ca */ /* 0x000fe200000e0000 */
[----:B------:R-:W-:Y:S01]  /*5cd0*/  BSSY.RECONVERGENT B6, `(.L_x_104) ;  /* 0x0000031000067945 */ /* 0x000fe20003800200 */
[----:B------:R-:W-:Y:S01]  /*5ce0*/  R2UR UR41, R20 ;  /* 0x00000000142972ca */ /* 0x000fe200000e0000 */
[----:B------:R-:W-:Y:S01]  /*5cf0*/  @!P1 IMAD.HI.U32 R0, R31, R12, RZ ;  /* 0x0000000c1f009227 */ /* 0x000fe200078e00ff */
[----:B------:R-:W-:Y:S02]  /*5d00*/  @!P1 SHF.R.U32.HI R2, RZ, R14, R3 ;  /* 0x0000000eff029219 */ /* 0x000fe40000011603 */
[----:B------:R-:W-:Y:S01]  /*5d10*/  @!P1 ISETP.NE.AND P2, PT, R9, 0x1, PT ;  /* 0x000000010900980c */ /* 0x000fe20003f45270 */
[----:B------:R-:W-:Y:S01]  /*5d20*/  VIADD R76, R76, 0x1 ;  /* 0x000000014c4c7836 */ /* 0x000fe20000000000 */
[----:B------:R-:W-:Y:S02]  /*5d30*/  @!P1 SEL R2, R29, R2, !P0 ;  /* 0x000000021d029207 */ /* 0x000fe40004000000 */
[----:B------:R-:W-:Y:S02]  /*5d40*/  @!P1 SHF.R.U32.HI R0, RZ, R13, R0 ;  /* 0x0000000dff009219 */ /* 0x000fe40000011600 */
[----:B------:R-:W-:Y:S01]  /*5d50*/  LOP3.LUT P0, RZ, R67, 0x90, RZ, 0xc0, !PT ;  /* 0x0000009043ff7812 */ /* 0x000fe2000780c0ff */
[----:B------:R-:W-:Y:S01]  /*5d60*/  USHF.L.U32 UR42, UR42, 0x6, URZ ;  /* 0x000000062a2a7899 */ /* 0x000fe200080006ff */
[----:B------:R-:W-:Y:S01]  /*5d70*/  @!P1 SEL R3, R31, R0, !P2 ;  /* 0x000000001f039207 */ /* 0x000fe20005000000 */
[----:B------:R-:W-:Y:S01]  /*5d80*/  USHF.L.U32 UR41, UR41, 0x7, URZ ;  /* 0x0000000729297899 */ /* 0x000fe200080006ff */
[----:B------:R-:W-:Y:S03]  /*5d90*/  @P4 SHF.R.U32.HI R68, RZ, 0x10, R17 ;  /* 0x00000010ff444819 */ /* 0x000fe60000011611 */
[----:B------:R-:W-:Y:S02]  /*5da0*/  @!P1 IMAD.IADD R0, R2, 0x1, -R3 ;  /* 0x0000000102009824 */ /* 0x000fe400078e0a03 */
[----:B------:R-:W-:Y:S02]  /*5db0*/  @!P1 IMAD.IADD R2, R3, 0x1, -R2 ;  /* 0x0000000103029824 */ /* 0x000fe400078e0a02 */
[----:B------:R-:W-:Y:S02]  /*5dc0*/  @!P1 IMAD R31, R0, R9, R31 ;  /* 0x00000009001f9224 */ /* 0x000fe400078e021f */
[----:B------:R-:W-:Y:S01]  /*5dd0*/  @!P1 IMAD R29, R2, R10, R29 ;  /* 0x0000000a021d9224 */ /* 0x000fe200078e021d */
[----:B------:R-:W-:Y:S06]  /*5de0*/  @!P0 BRA `(.L_x_105) ;  /* 0x00000000007c8947 */ /* 0x000fec0003800000 */
[----:B------:R-:W1:Y:S01]  /*5df0*/  LDCU.64 UR8, c[0x4][0x80] ;  /* 0x01001000ff0877ac */ /* 0x000e620008000a00 */
[----:B------:R-:W-:Y:S01]  /*5e00*/  MOV R2, 0x0 ;  /* 0x0000000000027802 */ /* 0x000fe20000000f00 */
[----:B------:R-:W-:Y:S02]  /*5e10*/  HFMA2 R12, -RZ, RZ, 0, 5.9604644775390625e-08 ;  /* 0x00000001ff0c7431 */ /* 0x000fe400000001ff */
[----:B------:R-:W-:Y:S01]  /*5e20*/  IMAD.MOV.U32 R8, RZ, RZ, 0x70 ;  /* 0x00000070ff087424 */ /* 0x000fe200078e00ff */
[----:B------:R2:W3:Y:S01]  /*5e30*/  LDC.64 R14, c[0x4][R2] ;  /* 0x01000000020e7b82 */ /* 0x0004e20000000a00 */
[----:B------:R-:W4:Y:S01]  /*5e40*/  LDCU.64 UR6, c[0x4][0x88] ;  /* 0x01001100ff0677ac */ /* 0x000f220008000a00 */
[----:B------:R-:W-:Y:S01]  /*5e50*/  IMAD.MOV.U32 R13, RZ, RZ, RZ ;  /* 0x000000ffff0d7224 */ /* 0x000fe200078e00ff */
[----:B------:R-:W2:Y:S01]  /*5e60*/  LDCU.64 UR4, c[0x4][0x8] ;  /* 0x01000100ff0477ac */ /* 0x000ea20008000a00 */
[----:B-1----:R-:W-:Y:S01]  /*5e70*/  MOV R5, UR9 ;  /* 0x0000000900057c02 */ /* 0x002fe20008000f00 */
[----:B------:R-:W-:Y:S01]  /*5e80*/  IMAD.U32 R4, RZ, RZ, UR8 ;  /* 0x00000008ff047e24 */ /* 0x000fe2000f8e00ff */
[----:B----4-:R-:W-:Y:S01]  /*5e90*/  MOV R7, UR7 ;  /* 0x0000000700077c02 */ /* 0x010fe20008000f00 */
[----:B------:R-:W-:Y:S01]  /*5ea0*/  IMAD.U32 R6, RZ, RZ, UR6 ;  /* 0x00000006ff067e24 */ /* 0x000fe2000f8e00ff */
[----:B--2---:R-:W-:Y:S01]  /*5eb0*/  MOV R11, UR5 ;  /* 0x00000005000b7c02 */ /* 0x004fe20008000f00 */
[----:B------:R-:W-:Y:S02]  /*5ec0*/  IMAD.U32 R10, RZ, RZ, UR4 ;  /* 0x00000004ff0a7e24 */ /* 0x000fe4000f8e00ff */
[----:B------:R-:W-:Y:S07]  /*5ed0*/  LEPC R20, `(.L_x_106) ;  /* 0x000000001014794e */ /* 0x000fee0000000000 */
[----:B---3-5:R-:W-:Y:S05]  /*5ee0*/  CALL.ABS.NOINC R14 ;  /* 0x000000000e007343 */ /* 0x028fea0003c00000 */
.L_x_106:
[----:B------:R-:W1:Y:S01]  /*5ef0*/  LDCU.64 UR8, c[0x4][0x80] ;  /* 0x01001000ff0877ac */ /* 0x000e620008000a00 */
[----:B------:R-:W2:Y:S01]  /*5f00*/  LDC.64 R2, c[0x4][R2] ;  /* 0x0100000002027b82 */ /* 0x000ea20000000a00 */
[----:B------:R-:W-:Y:S02]  /*5f10*/  HFMA2 R12, -RZ, RZ, 0, 5.9604644775390625e-08 ;  /* 0x00000001ff0c7431 */ /* 0x000fe400000001ff */
[----:B------:R-:W-:Y:S02]  /*5f20*/  IMAD.MOV.U32 R8, RZ, RZ, 0x70 ;  /* 0x00000070ff087424 */ /* 0x000fe400078e00ff */
[----:B------:R-:W-:Y:S01]  /*5f30*/  IMAD.MOV.U32 R13, RZ, RZ, RZ ;  /* 0x000000ffff0d7224 */ /* 0x000fe200078e00ff */
[----:B------:R-:W3:Y:S01]  /*5f40*/  LDCU.64 UR6, c[0x4][0x88] ;  /* 0x01001100ff0677ac */ /* 0x000ee20008000a00 */
[----:B------:R-:W4:Y:S01]  /*5f50*/  LDCU.64 UR4, c[0x4][0x8] ;  /* 0x01000100ff0477ac */ /* 0x000f220008000a00 */
[----:B-1----:R-:W-:Y:S02]  /*5f60*/  MOV R4, UR8 ;  /* 0x0000000800047c02 */ /* 0x002fe40008000f00 */
[----:B------:R-:W-:Y:S02]  /*5f70*/  MOV R5, UR9 ;  /* 0x0000000900057c02 */ /* 0x000fe40008000f00 */
[----:B---3--:R-:W-:Y:S01]  /*5f80*/  MOV R7, UR7 ;  /* 0x0000000700077c02 */ /* 0x008fe20008000f00 */
[----:B------:R-:W-:Y:S01]  /*5f90*/  IMAD.U32 R6, RZ, RZ, UR6 ;  /* 0x00000006ff067e24 */ /* 0x000fe2000f8e00ff */
[----:B----4-:R-:W-:Y:S01]  /*5fa0*/  MOV R11, UR5 ;  /* 0x00000005000b7c02 */ /* 0x010fe20008000f00 */
[----:B------:R-:W-:Y:S02]  /*5fb0*/  IMAD.U32 R10, RZ, RZ, UR4 ;  /* 0x00000004ff0a7e24 */ /* 0x000fe4000f8e00ff */
[----:B------:R-:W-:Y:S07]  /*5fc0*/  LEPC R20, `(.L_x_105) ;  /* 0x000000001014794e */ /* 0x000fee0000000000 */
[----:B--2---:R-:W-:Y:S05]  /*5fd0*/  CALL.ABS.NOINC R2 ;  /* 0x0000000002007343 */ /* 0x004fea0003c00000 */
.L_x_105:
[----:B------:R-:W-:Y:S05]  /*5fe0*/  BSYNC.RECONVERGENT B6 ;  /* 0x0000000000067941 */ /* 0x000fea0003800200 */
.L_x_104:
[----:B------:R-:W-:Y:S01]  /*5ff0*/  ISETP.NE.U32.AND P4, PT, R54, RZ, PT ;  /* 0x000000ff3600720c */ /* 0x000fe20003f85070 */
[----:B------:R-:W-:Y:S01]  /*6000*/  UISETP.NE.AND UP2, UPT, UR50, URZ, UPT ;  /* 0x000000ff3200728c */ /* 0x000fe2000bf45270 */
[----:B------:R-:W-:Y:S01]  /*6010*/  ISETP.NE.U32.AND P2, PT, RZ, UR38, PT ;  /* 0x00000026ff007c0c */ /* 0x000fe2000bf45070 */
[----:B------:R-:W-:Y:S01]  /*6020*/  UISETP.NE.U32.AND UP1, UPT, UR44, URZ, UPT ;  /* 0x000000ff2c00728c */ /* 0x000fe2000bf25070 */
[----:B------:R-:W-:Y:S01]  /*6030*/  ISETP.NE.AND.EX P4, PT, R55, RZ, PT, P4 ;  /* 0x000000ff3700720c */ /* 0x000fe20003f85340 */
[----:B------:R-:W-:Y:S01]  /*6040*/  UPLOP3.LUT UP0, UPT, UPT, UPT, UPT, 0x40, 0x4 ;  /* 0x000000000004789c */ /* 0x000fe20003f0e870 */
[----:B------:R-:W-:Y:S01]  /*6050*/  ISETP.NE.AND.EX P2, PT, RZ, UR39, PT, P2 ;  /* 0x00000027ff007c0c */ /* 0x000fe2000bf45320 */
[----:B------:R-:W-:Y:S01]  /*6060*/  UISETP.NE.AND.EX UP1, UPT, UR45, URZ, UPT, UP1 ;  /* 0x000000ff2d00728c */ /* 0x000fe2000bf25310 */
[----:B------:R-:W-:Y:S04]  /*6070*/  PLOP3.LUT P1, PT, PT, PT, UP2, 0x80, 0x8 ;  /* 0x000000000008781c */ /* 0x000fe80003f2f028 */
[----:B------:R-:W-:Y:S06]  /*6080*/  @UP2 UPLOP3.LUT UP0, UPT, UPT, UPT, UP1, 0x80, 0x8 ;  /* 0x000000000008289c */ /* 0x000fec0003f0f010 */
[----:B------:R-:W-:Y:S01]  /*6090*/  PLOP3.LUT P0, PT, PT, PT, UP0, 0x80, 0x8 ;  /* 0x000000000008781c */ /* 0x000fe20003f0f008 */
[----:B------:R-:W-:Y:S01]  /*60a0*/  @!UPT UIADD3 URZ, UPT, UPT, URZ, URZ, URZ ;  /* 0x000000fffffff290 */ /* 0x000fe2000fffe0ff */
[----:B------:R-:W-:Y:S11]  /*60b0*/  BRA.U !UP1, `(.L_x_107) ;  /* 0x0000000109387547 */ /* 0x000ff6000b800000 */
[----:B------:R-:W-:Y:S01]  /*60c0*/  UISETP.NE.U32.AND UP0, UPT, UR38, URZ, UPT ;  /* 0x000000ff2600728c */ /* 0x000fe2000bf05070 */
[----:B------:R-:W-:Y:S02]  /*60d0*/  HFMA2 R0, -RZ, RZ, 0, 5.9604644775390625e-08 ;  /* 0x00000001ff007431 */ /* 0x000fe400000001ff */
[----:B------:R-:W-:Y:S01]  /*60e0*/  IMAD.MOV.U32 R59, RZ, RZ, 0x1 ;  /* 0x00000001ff3b7424 */ /* 0x000fe200078e00ff */
[----:B------:R-:W-:Y:S06]  /*60f0*/  UISETP.NE.AND.EX UP0, UPT, UR39, URZ, UPT, UP0 ;  /* 0x000000ff2700728c */ /* 0x000fec000bf05300 */
[----:B------:R-:W-:Y:S05]  /*6100*/  PLOP3.LUT P3, PT, PT, PT, UP0, 0x80, 0x8 ;  /* 0x000000000008781c */ /* 0x000fea0003f6f008 */
[----:B------:R-:W1:Y:S01]  /*6110*/  @UP0 LDCU.64 UR6, c[0x0][0x888] ;  /* 0x00011100ff0607ac */ /* 0x000e620008000a00 */
[----:B------:R-:W-:Y:S07]  /*6120*/  @UP0 UIMAD UR4, UR36, UR44, URZ ;  /* 0x0000002c240402a4 */ /* 0x000fee000f8e02ff */
[----:B------:R-:W-:Y:S01]  /*6130*/  @!P3 PRMT R59, R0, 0x7610, R59 ;  /* 0x00007610003bb816 */ /* 0x000fe2000000003b */
[----:B-1----:R-:W-:Y:S03]  /*6140*/  @UP0 UIMAD.WIDE UR6, UR4, 0x4, UR6 ;  /* 0x00000004040608a5 */ /* 0x002fe6000f8e0206 */
[----:B------:R-:W1:Y:S03]  /*6150*/  @!UP0 LDCU UR4, c[0x0][0x880] ;  /* 0x00011000ff0487ac */ /* 0x000e660008000800 */
[----:B------:R-:W-:Y:S01]  /*6160*/  IMAD.U32 R2, RZ, RZ, UR6 ;  /* 0x00000006ff027e24 */ /* 0x000fe2000f8e00ff */
[----:B------:R-:W-:Y:S05]  /*6170*/  MOV R3, UR7 ;  /* 0x0000000700037c02 */ /* 0x000fea0008000f00 */
[----:B-----5:R2:W5:Y:S02]  /*6180*/  @P3 LDG.E R35, desc[UR46][R2.64] ;  /* 0x0000002e02233981 */ /* 0x020564000c1e1900 */
[----:B-12---:R-:W-:Y:S02]  /*6190*/  @!P3 IMAD.U32 R35, RZ, RZ, UR4 ;  /* 0x00000004ff23be24 */ /* 0x006fe4000f8e00ff */
.L_x_107:
[----:B------:R-:W-:Y:S05]  /*61a0*/  @!P4 BRA `(.L_x_108) ;  /* 0x000000000020c947 */ /* 0x000fea0003800000 */
[----:B------:R-:W-:Y:S04]  /*61b0*/  ISETP.NE.U32.AND P3, PT, R52, RZ, PT ;  /* 0x000000ff3400720c */ /* 0x000fe80003f65070 */
[----:B------:R-:W-:Y:S11]  /*61c0*/  ISETP.NE.AND.EX P3, PT, R53, RZ, PT, P3 ;  /* 0x000000ff3500720c */ /* 0x000ff60003f65330 */
[----:B------:R-:W-:Y:S02]  /*61d0*/  @!UPT UIADD3 URZ, UPT, UPT, URZ, URZ, URZ ;  /* 0x000000fffffff290 */ /* 0x000fe4000fffe0ff */
[----:B------:R-:W1:Y:S01]  /*61e0*/  @P3 LDC.64 R2, c[0x0][0x8a8] ;  /* 0x00022a00ff023b82 */ /* 0x000e620000000a00 */
[----:B------:R-:W-:Y:S04]  /*61f0*/  @P3 IMAD R0, R54, UR36, RZ ;  /* 0x0000002436003c24 */ /* 0x000fe8000f8e02ff */
[----:B-1----:R-:W-:Y:S05]  /*6200*/  @P3 IMAD.WIDE R2, R0, 0x4, R2 ;  /* 0x0000000400023825 */ /* 0x002fea00078e0202 */
[----:B-----5:R1:W5:Y:S02]  /*6210*/  @P3 LDG.E R32, desc[UR46][R2.64] ;  /* 0x0000002e02203981 */ /* 0x020364000c1e1900 */
[----:B-1----:R-:W2:Y:S02]  /*6220*/  @!P3 LDC R32, c[0x0][0x8a0] ;  /* 0x00022800ff20bb82 */ /* 0x002ea40000000800 */
.L_x_108:
[----:B-----5:R-:W-:Y:S01]  /*6230*/  FSETP.NEU.AND P3, PT, R35, RZ, PT ;  /* 0x000000ff2300720b */ /* 0x020fe20003f6d000 */
[----:B------:R-:W-:Y:S01]  /*6240*/  IMAD.SHL.U32 R77, R64, 0x2, RZ ;  /* 0x00000002404d7824 */ /* 0x000fe200078e00ff */
[----:B------:R-:W-:Y:S01]  /*6250*/  SEL R5, RZ, 0xffffffff, P2 ;  /* 0xffffffffff057807 */ /* 0x000fe20001000000 */
[----:B------:R-:W-:Y:S01]  /*6260*/  BSSY B1, `(.L_x_109) ;  /* 0x0000034000017945 */ /* 0x000fe20003800000 */
[----:B------:R-:W-:Y:S01]  /*6270*/  @P1 LOP3.LUT P2, RZ, R59, 0xff, RZ, 0xc0, !PT ;  /* 0x000000ff3bff1812 */ /* 0x000fe2000784c0ff */
[----:B------:R-:W-:Y:S01]  /*6280*/  IMAD.MOV.U32 R39, RZ, RZ, 0x1 ;  /* 0x00000001ff277424 */ /* 0x000fe200078e00ff */
[----:B------:R-:W-:Y:S01]  /*6290*/  @P1 SEL R0, RZ, 0xffffffff, P3 ;  /* 0xffffffffff001807 */ /* 0x000fe20001800000 */
[C---:B------:R-:W-:Y:S01]  /*62a0*/  IMAD R34, R30.reuse, 0x40, R33 ;  /* 0x000000401e227824 */ /* 0x040fe200078e0221 */
[----:B------:R-:W-:Y:S01]  /*62b0*/  LOP3.LUT R71, R71, 0x1, RZ, 0x3c, !PT ;  /* 0x0000000147477812 */ /* 0x000fe200078e3cff */
[----:B------:R-:W-:Y:S01]  /*62c0*/  IMAD.MOV.U32 R38, RZ, RZ, RZ ;  /* 0x000000ffff267224 */ /* 0x000fe200078e00ff */
[----:B------:R-:W-:Y:S02]  /*62d0*/  @P0 SEL R0, R5, R0, !P2 ;  /* 0x0000000005000207 */ /* 0x000fe40005000000 */
[----:B------:R-:W-:Y:S02]  /*62e0*/  CS2R R50, SRZ ;  /* 0x0000000000327805 */ /* 0x000fe4000001ff00 */
[----:B------:R-:W-:Y:S02]  /*62f0*/  LEA R74, R30, UR48, 0x3 ;  /* 0x000000301e4a7c11 */ /* 0x000fe4000f8e18ff */
[----:B------:R-:W-:Y:S02]  /*6300*/  CS2R R48, SRZ ;  /* 0x0000000000307805 */ /* 0x000fe4000001ff00 */
[----:B------:R-:W-:Y:S02]  /*6310*/  @P1 LOP3.LUT R0, R0, 0x1, RZ, 0xc0, !PT ;  /* 0x0000000100001812 */ /* 0x000fe400078ec0ff */
[----:B------:R-:W-:Y:S02]  /*6320*/  CS2R R42, SRZ ;  /* 0x00000000002a7805 */ /* 0x000fe4000001ff00 */
[----:B------:R-:W-:Y:S02]  /*6330*/  SHF.L.U32 R3, R70, 0x1f, RZ ;  /* 0x0000001f46037819 */ /* 0x000fe400000006ff */
[----:B------:R-:W-:Y:S02]  /*6340*/  CS2R R40, SRZ ;  /* 0x0000000000287805 */ /* 0x000fe4000001ff00 */
[----:B------:R-:W-:Y:S01]  /*6350*/  ISETP.NE.U32.OR P5, PT, R0, 0x1, !P1 ;  /* 0x000000010000780c */ /* 0x000fe20004fa5470 */
[----:B------:R-:W-:Y:S01]  /*6360*/  VIADD R82, R77, UR48 ;  /* 0x000000304d527c36 */ /* 0x000fe20008000000 */
[----:B------:R-:W-:Y:S02]  /*6370*/  PLOP3.LUT P2, PT, PT, PT, UP1, 0x80, 0x8 ;  /* 0x000000000008781c */ /* 0x000fe40003f4f018 */
[----:B------:R-:W-:Y:S02]  /*6380*/  SEL R0, RZ, 0xffffffff, P3 ;  /* 0xffffffffff007807 */ /* 0x000fe40001800000 */
[----:B------:R-:W-:Y:S02]  /*6390*/  LOP3.LUT P3, R75, R59, 0xff, RZ, 0xc0, !PT ;  /* 0x000000ff3b4b7812 */ /* 0x000fe4000786c0ff */
[----:B------:R-:W-:Y:S05]  /*63a0*/  P2R R78, PR, RZ, 0x20 ;  /* 0x00000020ff4e7803 */ /* 0x000fea0000000000 */
[----:B------:R-:W-:Y:S02]  /*63b0*/  @P5 SHF.L.U32 R2, R71, 0x1f, RZ ;  /* 0x0000001f47025819 */ /* 0x000fe400000006ff */
[----:B------:R-:W-:Y:S02]  /*63c0*/  @P2 SEL R0, R5, R0, !P3 ;  /* 0x0000000005002207 */ /* 0x000fe40005800000 */
[----:B------:R-:W1:Y:S02]  /*63d0*/  @P5 SYNCS.PHASECHK.TRANS64.TRYWAIT P1, [UR48+0x50], R2 ;  /* 0x00005002ff0055a7 */ /* 0x000e640008021130 */
[----:B------:R-:W-:Y:S04]  /*63e0*/  LOP3.LUT R0, R0, 0x1, RZ, 0xc0, !PT ;  /* 0x0000000100007812 */ /* 0x000fe800078ec0ff */
[----:B------:R-:W-:Y:S04]  /*63f0*/  ISETP.NE.U32.AND P4, PT, R0, 0x1, PT ;  /* 0x000000010000780c */ /* 0x000fe80003f85070 */
[----:B------:R-:W-:Y:S01]  /*6400*/  P2R R80, PR, RZ, 0x10 ;  /* 0x00000010ff507803 */ /* 0x000fe20000000000 */
[----:B------:R3:W4:Y:S01]  /*6410*/  SYNCS.PHASECHK.TRANS64.TRYWAIT P0, [R74+URZ+0xc0], R3 ;  /* 0x0000c0034a0075a7 */ /* 0x00072200080011ff */
[----:B-1----:R-:W-:Y:S01]  /*6420*/  @P5 SEL R39, RZ, 0x1, !P1 ;  /* 0x00000001ff275807 */ /* 0x002fe20004800000 */
[----:B---3--:R-:W-:Y:S06]  /*6430*/  @!P5 BRA `(.L_x_110) ;  /* 0x000000000058d947 */ /* 0x008fec0003800000 */
[C---:B------:R-:W-:Y:S01]  /*6440*/  VIADD R0, R82.reuse, 0x200 ;  /* 0x0000020052007836 */ /* 0x040fe20000000000 */
[----:B------:R-:W-:Y:S01]  /*6450*/  LOP3.LUT P5, RZ, R65, 0x40, RZ, 0xc0, !PT ;  /* 0x0000004041ff7812 */ /* 0x000fe200078ac0ff */
[----:B------:R-:W-:Y:S01]  /*6460*/  BSSY B0, `(.L_x_111) ;  /* 0x000000e000007945 */ /* 0x000fe20003800000 */
[----:B------:R-:W-:Y:S01]  /*6470*/  ISETP.NE.AND P2, PT, R39, RZ, PT ;  /* 0x000000ff2700720c */ /* 0x000fe20003f45270 */
[----:B------:R-:W-:Y:S01]  /*6480*/  @P4 VIADD R2, R82, 0x210 ;  /* 0x0000021052024836 */ /* 0x000fe20000000000 */
[----:B------:R-:W-:Y:S01]  /*6490*/  PLOP3.LUT P1, PT, PT, PT, PT, 0x8, 0x80 ;  /* 0x000000000080781c */ /* 0x000fe20003f2e170 */
[----:B------:R-:W-:Y:S01]  /*64a0*/  IMAD.MOV.U32 R51, RZ, RZ, RZ ;  /* 0x000000ffff337224 */ /* 0x000fe200078e00ff */
[----:B------:R-:W-:Y:S02]  /*64b0*/  @P4 PLOP3.LUT P1, PT, P5, PT, PT, 0x80, 0x8 ;  /* 0x000000000008481c */ /* 0x000fe40002f2f070 */
[----:B------:R-:W-:Y:S02]  /*64c0*/  CS2R R48, SRZ ;  /* 0x0000000000307805 */ /* 0x000fe4000001ff00 */
[----:B------:R-:W-:Y:S02]  /*64d0*/  CS2R R42, SRZ ;  /* 0x00000000002a7805 */ /* 0x000fe4000001ff00 */
[----:B------:R-:W-:Y:S07]  /*64e0*/  CS2R R40, SRZ ;  /* 0x0000000000287805 */ /* 0x000fee000001ff00 */
[----:B------:R-:W-:Y:S01]  /*64f0*/  @P1 VIADD R2, R0, 0xfffffff0 ;  /* 0xfffffff000021836 */ /* 0x000fe20000000000 */
[----:B------:R-:W-:Y:S06]  /*6500*/  @P2 BRA `(.L_x_112) ;  /* 0x00000000000c2947 */ /* 0x000fec0003800000 */
[----:B------:R-:W-:Y:S04]  /*6510*/  SHF.L.U32 R5, R71, 0x1f, RZ ;  /* 0x0000001f47057819 */ /* 0x000fe800000006ff */
[----:B------:R-:W1:Y:S02]  /*6520*/  SYNCS.PHASECHK.TRANS64.TRYWAIT P1, [UR48+0x50], R5 ;  /* 0x00005005ff0075a7 */ /* 0x000e640008021130 */
[----:B-1----:R-:W-:Y:S05]  /*6530*/  @!P1 BRA `(.L_x_113) ;  /* 0x00000030004c9947 */ /* 0x002fea0003800000 */
.L_x_112:
[----:B------:R-:W-:Y:S05]  /*6540*/  BSYNC B0 ;  /* 0x0000000000007941 */ /* 0x000fea0003800000 */
.L_x_111:
[----:B------:R-:W-:Y:S01]  /*6550*/  ISETP.NE.AND P1, PT, R80, RZ, PT ;  /* 0x000000ff5000720c */ /* 0x000fe20003f25270 */
[----:B------:R-:W-:Y:S11]  /*6560*/  HFMA2 R38, -RZ, RZ, 0, 5.9604644775390625e-08 ;  /* 0x00000001ff267431 */ /* 0x000ff600000001ff */
[----:B------:R-:W-:Y:S01]  /*6570*/  @!UPT UIADD3 URZ, UPT, UPT, URZ, URZ, URZ ;  /* 0x000000fffffff290 */ /* 0x000fe2000fffe0ff */
[----:B------:R3:W1:Y:S04]  /*6580*/  @P1 LDS.128 R48, [R2] ;  /* 0x0000000002301984 */ /* 0x0006680000000c00 */
[----:B------:R3:W1:Y:S02]  /*6590*/  @P1 LDS.128 R40, [R77+UR48+0x200] ;  /* 0x000200304d281984 */ /* 0x0006640008000c00 */
.L_x_110:
[----:B------:R-:W-:Y:S05]  /*65a0*/  BSYNC B1 ;  /* 0x0000000000017941 */ /* 0x000fea0003800000 */
.L_x_109:
[----:B-1----:R-:W-:Y:S04]  /*65b0*/  SHF.R.U32.HI R5, RZ, 0x15, R34 ;  /* 0x00000015ff057819 */ /* 0x002fe80000011622 */
[----:B------:R-:W-:Y:S01]  /*65c0*/  LOP3.LUT P1, RZ, R5, 0x3, R66, 0x48, !PT ;  /* 0x0000000305ff7812 */ /* 0x000fe20007824842 */
[----:B------:R-:W-:Y:S01]  /*65d0*/  @!UPT UIADD3 URZ, UPT, UPT, URZ, URZ, URZ ;  /* 0x000000fffffff290 */ /* 0x000fe2000fffe0ff */
[----:B----4-:R-:W-:Y:S11]  /*65e0*/  @P0 BRA `(.L_x_114) ;  /* 0x0000000000080947 */ /* 0x010ff60003800000 */
[----:B------:R-:W1:Y:S02]  /*65f0*/  SYNCS.PHASECHK.TRANS64.TRYWAIT P0, [R74+URZ+0xc0], R3 ;  /* 0x0000c0034a0075a7 */ /* 0x000e6400080011ff */
[----:B-1----:R-:W-:Y:S05]  /*6600*/  @!P0 BRA `(.L_x_115) ;  /* 0x0000003000308947 */ /* 0x002fea0003800000 */
.L_x_114:
[----:B------:R-:W-:Y:S05]  /*6610*/  @!P1 BRA `(.L_x_116) ;  /* 0x0000000000409947 */ /* 0x000fea0003800000 */
[----:B------:R-:W4:Y:S01]  /*6620*/  LDCU.64 UR8, c[0x4][0x70] ;  /* 0x01000e00ff0877ac */ /* 0x000f220008000a00 */
[----:B-1----:R-:W-:Y:S01]  /*6630*/  MOV R3, 0x0 ;  /* 0x0000000000037802 */ /* 0x002fe20000000f00 */
[----:B------:R-:W-:Y:S02]  /*6640*/  HFMA2 R12, -RZ, RZ, 0, 5.9604644775390625e-08 ;  /* 0x00000001ff0c7431 */ /* 0x000fe400000001ff */
[----:B------:R-:W-:Y:S02]  /*6650*/  IMAD.MOV.U32 R8, RZ, RZ, 0x192 ;  /* 0x00000192ff087424 */ /* 0x000fe400078e00ff */
[----:B------:R-:W-:Y:S01]  /*6660*/  IMAD.MOV.U32 R13, RZ, RZ, RZ ;  /* 0x000000ffff0d7224 */ /* 0x000fe200078e00ff */
[----:B------:R-:W1:Y:S01]  /*6670*/  LDCU.64 UR6, c[0x4][0x78] ;  /* 0x01000f00ff0677ac */ /* 0x000e620008000a00 */
[----:B---3--:R-:W3:Y:S01]  /*6680*/  LDC.64 R2, c[0x4][R3] ;  /* 0x0100000003027b82 */ /* 0x008ee20000000a00 */
[----:B------:R-:W5:Y:S01]  /*6690*/  LDCU.64 UR4, c[0x4][0x10] ;  /* 0x01000200ff0477ac */ /* 0x000f620008000a00 */
[----:B----4-:R-:W-:Y:S01]  /*66a0*/  MOV R5, UR9 ;  /* 0x0000000900057c02 */ /* 0x010fe20008000f00 */
[----:B------:R-:W-:Y:S01]  /*66b0*/  IMAD.U32 R4, RZ, RZ, UR8 ;  /* 0x00000008ff047e24 */ /* 0x000fe2000f8e00ff */
[----:B-1----:R-:W-:Y:S01]  /*66c0*/  MOV R7, UR7 ;  /* 0x0000000700077c02 */ /* 0x002fe20008000f00 */
[----:B------:R-:W-:Y:S01]  /*66d0*/  IMAD.U32 R6, RZ, RZ, UR6 ;  /* 0x00000006ff067e24 */ /* 0x000fe2000f8e00ff */
[----:B-----5:R-:W-:Y:S01]  /*66e0*/  MOV R11, UR5 ;  /* 0x00000005000b7c02 */ /* 0x020fe20008000f00 */
[----:B------:R-:W-:Y:S02]  /*66f0*/  IMAD.U32 R10, RZ, RZ, UR4 ;  /* 0x00000004ff0a7e24 */ /* 0x000fe4000f8e00ff */
[----:B------:R-:W-:Y:S07]  /*6700*/  LEPC R20, `(.L_x_116) ;  /* 0x000000001014794e */ /* 0x000fee0000000000 */
[----:B--23--:R-:W-:Y:S05]  /*6710*/  CALL.ABS.NOINC R2 ;  /* 0x0000000002007343 */ /* 0x00cfea0003c00000 */
.L_x_116:
[----:B------:R-:W-:Y:S05]  /*6720*/  WARPSYNC.ALL ;  /* 0x0000000000007948 */ /* 0x000fea0003800000 */
[----:B------:R-:W-:Y:S01]  /*6730*/  R2UR UR4, R34 ;  /* 0x00000000220472ca */ /* 0x000fe200000e0000 */
[--C-:B------:R-:W-:Y:S01]  /*6740*/  HADD2.F32 R20, -RZ, R40.reuse.H0_H0 ;  /* 0x20000028ff147230 */ /* 0x100fe20000004100 */
[----:B------:R-:W-:Y:S01]  /*6750*/  MOV R81, 0x10 ;  /* 0x0000001000517802 */ /* 0x000fe20000000f00 */
[----:B------:R-:W-:Y:S01]  /*6760*/  HADD2.F32 R21, -RZ, R40.H1_H1 ;  /* 0x30000028ff157230 */ /* 0x000fe20000004100 */
[----:B------:R-:W-:Y:S01]  /*6770*/  LOP3.LUT P6, RZ, R65, 0x40, RZ, 0xc0, !PT ;  /* 0x0000004041ff7812 */ /* 0x000fe200078cc0ff */
[----:B------:R-:W-:Y:S01]  /*6780*/  HADD2.F32 R36, -RZ, R41.H1_H1 ;  /* 0x30000029ff247230 */ /* 0x000fe20000004100 */
[----:B------:R-:W-:Y:S01]  /*6790*/  ISETP.NE.AND P0, PT, R72, RZ, PT ;  /* 0x000000ff4800720c */ /* 0x000fe20003f05270 */
[----:B------:R-:W-:Y:S01]  /*67a0*/  HADD2.F32 R37, -RZ, R43.H0_H0 ;  /* 0x2000002bff257230 */ /* 0x000fe20000004100 */
[----:B------:R-:W-:Y:S01]  /*67b0*/  SEL R81, R81, 0xfffffff0, !P6 ;  /* 0xfffffff051517807 */ /* 0x000fe20007000000 */
[----:B------:R-:W-:Y:S03]  /*67c0*/  BSSY.RECONVERGENT B0, `(.L_x_117) ;  /* 0x000004f000007945 */ /* 0x000fe60003800200 */
[----:B------:R-:W-:Y:S01]  /*67d0*/  IADD3 R79, PT, PT, R82, R81, RZ ;  /* 0x00000051524f7210 */ /* 0x000fe20007ffe0ff */
[----:B------:R-:W2:Y:S02]  /*67e0*/  LDTM.x16 R4, tmem[UR4] ;  /* 0x00000004000479ee */ /* 0x000ea40008240000 */
[C---:B--2---:R-:W-:Y:S01]  /*67f0*/  FMUL R0, R32.reuse, R4 ;  /* 0x0000000420007220 */ /* 0x044fe20000400000 */
[C---:B---3--:R-:W-:Y:S01]  /*6800*/  FMUL R2, R32.reuse, R5 ;  /* 0x0000000520027220 */ /* 0x048fe20000400000 */
[C---:B-1----:R-:W-:Y:S01]  /*6810*/  FMUL R3, R32.reuse, R6 ;  /* 0x0000000620037220 */ /* 0x042fe20000400000 */
[C---:B------:R-:W-:Y:S01]  /*6820*/  FMUL R7, R32.reuse, R7 ;  /* 0x0000000720077220 */ /* 0x040fe20000400000 */
[C---:B------:R-:W-:Y:S01]  /*6830*/  FFMA R0, R35.reuse, R20, R0 ;  /* 0x0000001423007223 */ /* 0x040fe20000000000 */
[----:B------:R-:W-:Y:S02]  /*6840*/  HADD2.F32 R20, -RZ, R41.H0_H0 ;  /* 0x20000029ff147230 */ /* 0x000fe40000004100 */
[C---:B------:R-:W-:Y:S01]  /*6850*/  FFMA R2, R35.reuse, R21, R2 ;  /* 0x0000001523027223 */ /* 0x040fe20000000002 */
[--C-:B------:R-:W-:Y:S02]  /*6860*/  HADD2.F32 R21, -RZ, R42.reuse.H0_H0 ;  /* 0x2000002aff157230 */ /* 0x100fe40000004100 */
[C---:B------:R-:W-:Y:S01]  /*6870*/  FMUL R4, R32.reuse, R8 ;  /* 0x0000000820047220 */ /* 0x040fe20000400000 */
[C---:B------:R-:W-:Y:S01]  /*6880*/  FMUL R5, R32.reuse, R9 ;  /* 0x0000000920057220 */ /* 0x040fe20000400000 */
[C---:B------:R-:W-:Y:S01]  /*6890*/  FFMA R3, R35.reuse, R20, R3 ;  /* 0x0000001423037223 */ /* 0x040fe20000000003 */
[----:B------:R-:W-:Y:S02]  /*68a0*/  HADD2.F32 R20, -RZ, R42.H1_H1 ;  /* 0x3000002aff147230 */ /* 0x000fe40000004100 */
[C---:B------:R-:W-:Y:S01]  /*68b0*/  FFMA R7, R35.reuse, R36, R7 ;  /* 0x0000002423077223 */ /* 0x040fe20000000007 */
[C---:B------:R-:W-:Y:S01]  /*68c0*/  FMUL R6, R32.reuse, R10 ;  /* 0x0000000a20067220 */ /* 0x040fe20000400000 */
[----:B------:R-:W-:Y:S02]  /*68d0*/  HADD2.F32 R36, -RZ, R43.H1_H1 ;  /* 0x3000002bff247230 */ /* 0x000fe40000004100 */
[C---:B------:R-:W-:Y:S01]  /*68e0*/  FMUL R11, R32.reuse, R11 ;  /* 0x0000000b200b7220 */ /* 0x040fe20000400000 */
[C---:B------:R-:W-:Y:S01]  /*68f0*/  FFMA R4, R35.reuse, R21, R4 ;  /* 0x0000001523047223 */ /* 0x040fe20000000004 */
[C---:B------:R-:W-:Y:S01]  /*6900*/  FFMA R5, R35.reuse, R20, R5 ;  /* 0x0000001423057223 */ /* 0x040fe20000000005 */
[C---:B------:R-:W-:Y:S01]  /*6910*/  FFMA R6, R35.reuse, R37, R6 ;  /* 0x0000002523067223 */ /* 0x040fe20000000006 */
[--C-:B------:R-:W-:Y:S02]  /*6920*/  HADD2.F32 R20, -RZ, R48.reuse.H0_H0 ;  /* 0x20000030ff147230 */ /* 0x100fe40000004100 */
[C---:B------:R-:W-:Y:S01]  /*6930*/  FFMA R11, R35.reuse, R36, R11 ;  /* 0x00000024230b7223 */ /* 0x040fe2000000000b */
[C---:B------:R-:W-:Y:S01]  /*6940*/  FMUL R8, R32.reuse, R12 ;  /* 0x0000000c20087220 */ /* 0x040fe20000400000 */
[----:B------:R-:W-:Y:S02]  /*6950*/  HADD2.F32 R36, -RZ, R48.H1_H1 ;  /* 0x30000030ff247230 */ /* 0x000fe40000004100 */
[C---:B------:R-:W-:Y:S01]  /*6960*/  FMUL R9, R32.reuse, R13 ;  /* 0x0000000d20097220 */ /* 0x040fe20000400000 */
[--C-:B------:R-:W-:Y:S02]  /*6970*/  HADD2.F32 R21, -RZ, R49.reuse.H0_H0 ;  /* 0x20000031ff157230 */ /* 0x100fe40000004100 */
[C---:B------:R-:W-:Y:S01]  /*6980*/  FMUL R10, R32.reuse, R14 ;  /* 0x0000000e200a7220 */ /* 0x040fe20000400000 */
[C---:B------:R-:W-:Y:S01]  /*6990*/  FFMA R8, R35.reuse, R20, R8 ;  /* 0x0000001423087223 */ /* 0x040fe20000000008 */
[----:B------:R-:W-:Y:S02]  /*69a0*/  HADD2.F32 R20, -RZ, R49.H1_H1 ;  /* 0x30000031ff147230 */ /* 0x000fe40000004100 */
[C---:B------:R-:W-:Y:S01]  /*69b0*/  FFMA R9, R35.reuse, R36, R9 ;  /* 0x0000002423097223 */ /* 0x040fe20000000009 */
[C---:B------:R-:W-:Y:S01]  /*69c0*/  FMUL R15, R32.reuse, R15 ;  /* 0x0000000f200f7220 */ /* 0x040fe20000400000 */
[C---:B------:R-:W-:Y:S01]  /*69d0*/  FFMA R10, R35.reuse, R21, R10 ;  /* 0x00000015230a7223 */ /* 0x040fe2000000000a */
[--C-:B------:R-:W-:Y:S02]  /*69e0*/  HADD2.F32 R21, -RZ, R50.reuse.H0_H0 ;  /* 0x20000032ff157230 */ /* 0x100fe40000004100 */
[C---:B------:R-:W-:Y:S01]  /*69f0*/  FMUL R12, R32.reuse, R16 ;  /* 0x00000010200c7220 */ /* 0x040fe20000400000 */
[----:B------:R-:W-:Y:S02]  /*6a00*/  HADD2.F32 R36, -RZ, R50.H1_H1 ;  /* 0x30000032ff247230 */ /* 0x000fe40000004100 */
[C---:B------:R-:W-:Y:S01]  /*6a10*/  FFMA R15, R35.reuse, R20, R15 ;  /* 0x00000014230f7223 */ /* 0x040fe2000000000f */
[C---:B------:R-:W-:Y:S01]  /*6a20*/  FMUL R13, R32.reuse, R17 ;  /* 0x00000011200d7220 */ /* 0x040fe20000400000 */
[--C-:B------:R-:W-:Y:S02]  /*6a30*/  HADD2.F32 R37, -RZ, R51.reuse.H0_H0 ;  /* 0x20000033ff257230 */ /* 0x100fe40000004100 */
[C---:B------:R-:W-:Y:S01]  /*6a40*/  FMUL R14, R32.reuse, R18 ;  /* 0x00000012200e7220 */ /* 0x040fe20000400000 */
[----:B------:R-:W-:Y:S02]  /*6a50*/  HADD2.F32 R20, -RZ, R51.H1_H1 ;  /* 0x30000033ff147230 */ /* 0x000fe40000004100 */
[----:B------:R-:W-:Y:S01]  /*6a60*/  FMUL R19, R32, R19 ;  /* 0x0000001320137220 */ /* 0x000fe20000400000 */
[----:B------:R-:W-:Y:S01]  /*6a70*/  F2FP.F16.F32.PACK_AB R44, R2, R0 ;  /* 0x00000000022c723e */ /* 0x000fe200000000ff */
[----:B------:R-:W-:Y:S01]  /*6a80*/  FFMA R12, R35, R21, R12 ;  /* 0x00000015230c7223 */ /* 0x000fe2000000000c */
[----:B------:R-:W-:Y:S01]  /*6a90*/  F2FP.F16.F32.PACK_AB R45, R7, R3 ;  /* 0x00000003072d723e */ /* 0x000fe200000000ff */
[----:B------:R-:W-:Y:S01]  /*6aa0*/  FFMA R13, R35, R36, R13 ;  /* 0x00000024230d7223 */ /* 0x000fe2000000000d */
[----:B------:R-:W-:Y:S01]  /*6ab0*/  F2FP.F16.F32.PACK_AB R46, R5, R4 ;  /* 0x00000004052e723e */ /* 0x000fe200000000ff */
[----:B------:R-:W-:Y:S01]  /*6ac0*/  FFMA R14, R35, R37, R14 ;  /* 0x00000025230e7223 */ /* 0x000fe2000000000e */
[----:B------:R-:W-:Y:S01]  /*6ad0*/  F2FP.F16.F32.PACK_AB R47, R11, R6 ;  /* 0x000000060b2f723e */ /* 0x000fe200000000ff */
[----:B------:R-:W-:Y:S01]  /*6ae0*/  FFMA R19, R35, R20, R19 ;  /* 0x0000001423137223 */ /* 0x000fe20000000013 */
[----:B------:R-:W-:Y:S02]  /*6af0*/  F2FP.F16.F32.PACK_AB R84, R9, R8 ;  /* 0x000000080954723e */ /* 0x000fe400000000ff */
[----:B------:R-:W-:Y:S01]  /*6b00*/  F2FP.F16.F32.PACK_AB R85, R15, R10 ;  /* 0x0000000a0f55723e */ /* 0x000fe200000000ff */
[----:B------:R1:W-:Y:S01]  /*6b10*/  STS.128 [R77+UR48+0x200], R44 ;  /* 0x0002002c4d007988 */ /* 0x0003e20008000c30 */
[----:B------:R-:W-:Y:S02]  /*6b20*/  F2FP.F16.F32.PACK_AB R86, R13, R12 ;  /* 0x0000000c0d56723e */ /* 0x000fe400000000ff */
[----:B------:R-:W-:Y:S05]  /*6b30*/  F2FP.F16.F32.PACK_AB R87, R19, R14 ;  /* 0x0000000e1357723e */ /* 0x000fea00000000ff */
[----:B------:R1:W-:Y:S01]  /*6b40*/  STS.128 [R79+0x200], R84 ;  /* 0x000200544f007388 */ /* 0x0003e20000000c00 */
[----:B------:R-:W-:Y:S01]  /*6b50*/  @!PT LDS RZ, [RZ] ;  /* 0x00000000fffff984 */ /* 0x000fe20000000800 */
[----:B------:R-:W-:Y:S01]  /*6b60*/  @!PT LDS RZ, [RZ] ;  /* 0x00000000fffff984 */ /* 0x000fe20000000800 */
[----:B------:R-:W-:Y:S01]  /*6b70*/  @!PT LDS RZ, [RZ] ;  /* 0x00000000fffff984 */ /* 0x000fe20000000800 */
[----:B------:R-:W-:Y:S01]  /*6b80*/  @!PT LDS RZ, [RZ] ;  /* 0x00000000fffff984 */ /* 0x000fe20000000800 */
[----:B------:R2:W-:Y:S07]  /*6b90*/  MEMBAR.ALL.CTA ;  /* 0x0000000000007992 */ /* 0x0005ee0000008000 */
[----:B--2---:R-:W2:Y:S02]  /*6ba0*/  FENCE.VIEW.ASYNC.S ;  /* 0x00000000000073c6 */ /* 0x004ea40000000000 */
[----:B--2---:R-:W-:Y:S06]  /*6bb0*/  BAR.SYNC.DEFER_BLOCKING 0x1, 0x80 ;  /* 0x0042000000007b1d */ /* 0x004fec0000010000 */
[----:B------:R-:W-:Y:S05]  /*6bc0*/  @P0 BRA `(.L_x_118) ;  /* 0x0000000000380947 */ /* 0x000fea0003800000 */
[----:B------:R-:W-:Y:S02]  /*6bd0*/  UIADD3 UR4, UPT, UPT, UR48, 0x200, URZ ;  /* 0x0000020030047890 */ /* 0x000fe4000fffe0ff */
[----:B------:R-:W-:Y:S01]  /*6be0*/  UIADD3 UR8, UP0, UPT, UR52, 0x680, URZ ;  /* 0x0000068034087890 */ /* 0x000fe2000ff1e0ff */
[----:B------:R-:W-:Y:S01]  /*6bf0*/  UMOV UR43, UR36 ;  /* 0x00000024002b7c82 */ /* 0x000fe20008000000 */
[----:B------:R-:W-:Y:S02]  /*6c00*/  UIADD3 UR5, UPT, UPT, UR41, 0x40, URZ ;  /* 0x0000004029057890 */ /* 0x000fe4000fffe0ff */
[----:B------:R-:W-:Y:S01]  /*6c10*/  MOV R67, UR4 ;  /* 0x0000000400437c02 */ /* 0x000fe20008000f00 */
[----:B------:R-:W-:Y:S02]  /*6c20*/  UIADD3.X UR9, UPT, UPT, URZ, UR53, URZ, UP0, !UPT ;  /* 0x00000035ff097290 */ /* 0x000fe400087fe4ff */
[----:B------:R-:W-:Y:S01]  /*6c30*/  UIADD3 UR4, UPT, UPT, UR48, 0xa00, URZ ;  /* 0x00000a0030047890 */ /* 0x000fe2000fffe0ff */
[----:B------:R-:W-:Y:S01]  /*6c40*/  R2UR UR40, R67 ;  /* 0x00000000432872ca */ /* 0x000fe200000e0000 */
[----:B------:R-:W-:Y:S01]  /*6c50*/  UMOV UR6, UR42 ;  /* 0x0000002a00067c82 */ /* 0x000fe20008000000 */
[----:B------:R-:W-:Y:S11]  /*6c60*/  UMOV UR7, UR36 ;  /* 0x0000002400077c82 */ /* 0x000ff60008000000 */
[----:B------:R2:W-:Y:S01]  /*6c70*/  UTMASTG.3D [UR40], [UR8] ;  /* 0x00000028080073b5 */ /* 0x0005e20008010000 */
[----:B------:R2:W-:Y:S01]  /*6c80*/  UTMASTG.3D [UR4], [UR8] ;  /* 0x00000004080073b5 */ /* 0x0005e20008010000 */
[----:B------:R0:W-:Y:S01]  /*6c90*/  UTMACMDFLUSH ;  /* 0x00000000000079b7 */ /* 0x0001e20000000000 */
[----:B--2---:R-:W-:Y:S04]  /*6ca0*/  DEPBAR.LE SB0, 0x1 ;  /* 0x000080400000791a */ /* 0x004fe80000000000 */
.L_x_118:
[----:B------:R-:W-:Y:S05]  /*6cb0*/  BSYNC.RECONVERGENT B0 ;  /* 0x0000000000007941 */ /* 0x000fea0003800200 */
.L_x_117:
[----:B------:R-:W-:Y:S01]  /*6cc0*/  BAR.SYNC.DEFER_BLOCKING 0x1, 0x80 ;  /* 0x0042000000007b1d */ /* 0x000fe20000010000 */
[----:B------:R-:W-:Y:S01]  /*6cd0*/  ISETP.NE.AND P1, PT, R78, RZ, PT ;  /* 0x000000ff4e00720c */ /* 0x000fe20003f25270 */
[----:B------:R-:W-:Y:S01]  /*6ce0*/  UISETP.NE.AND UP0, UPT, UR49, URZ, UPT ;  /* 0x000000ff3100728c */ /* 0x000fe2000bf05270 */
[----:B------:R-:W-:Y:S11]  /*6cf0*/  LEA R3, R38, UR48, 0x3 ;  /* 0x0000003026037c11 */ /* 0x000ff6000f8e18ff */
[----:B------:R-:W-:Y:S01]  /*6d00*/  @P1 SHF.L.U32 R2, R71, 0x1f, RZ ;  /* 0x0000001f47021819 */ /* 0x000fe200000006ff */
[----:B------:R-:W-:Y:S06]  /*6d10*/  BRA.U !UP0, `(.L_x_119) ;  /* 0x0000000108247547 */ /* 0x000fec000b800000 */
[----:B------:R-:W-:Y:S01]  /*6d20*/  IMAD.U32 R5, RZ, RZ, UR51 ;  /* 0x00000033ff057e24 */ /* 0x000fe2000f8e00ff */
[----:B------:R-:W-:Y:S01]  /*6d30*/  MOV R0, UR37 ;  /* 0x0000002500007c02 */ /* 0x000fe20008000f00 */
[----:B------:R-:W-:Y:S03]  /*6d40*/  UIADD3 UR51, UPT, UPT, UR51, 0x1, URZ ;  /* 0x0000000133337890 */ /* 0x000fe6000fffe0ff */
[----:B------:R-:W-:Y:S01]  /*6d50*/  @P1 LEA R5, R5, UR48, 0x3 ;  /* 0x0000003005051c11 */ /* 0x000fe2000f8e18ff */
[----:B------:R-:W-:Y:S04]  /*6d60*/  UISETP.NE.AND UP0, UPT, UR51, 0x4, UPT ;  /* 0x000000043300788c */ /* 0x000fe8000bf05270 */
[----:B------:R-:W-:Y:S01]  /*6d70*/  @P1 VIADD R5, R5, 0x70 ;  /* 0x0000007005051836 */ /* 0x000fe20000000000 */
[----:B------:R-:W-:Y:S04]  /*6d80*/  USEL UR51, UR51, URZ, UP0 ;  /* 0x000000ff33337287 */ /* 0x000fe80008000000 */
[----:B------:R-:W-:Y:S04]  /*6d90*/  @P1 PRMT R0, R0, 0x654, R5 ;  /* 0x0000065400001816 */ /* 0x000fe80000000005 */
[----:B------:R2:W-:Y:S04]  /*6da0*/  @P1 SYNCS.ARRIVE.TRANS64.RED.A1T0 RZ, [R0+URZ], RZ ;  /* 0x000000ff00ff19a7 */ /* 0x0005e800081004ff */
.L_x_119:
[----:B------:R-:W3:Y:S01]  /*6db0*/  @P1 SYNCS.PHASECHK.TRANS64.TRYWAIT P0, [R3+URZ+0x50], R2 ;  /* 0x00005002030015a7 */ /* 0x000ee200080011ff */
[----:B------:R-:W-:Y:S01]  /*6dc0*/  BSSY B1, `(.L_x_120) ;  /* 0x0000012000017945 */ /* 0x000fe20003800000 */
[----:B---3--:R-:W-:Y:S03]  /*6dd0*/  @P1 SEL R39, RZ, 0x1, !P0 ;  /* 0x00000001ff271807 */ /* 0x008fe60004000000 */
[----:B------:R-:W-:Y:S05]  /*6de0*/  @!P1 BRA `(.L_x_121) ;  /* 0x00000000003c9947 */ /* 0x000fea0003800000 */
[----:B------:R-:W-:Y:S01]  /*6df0*/  ISETP.NE.AND P1, PT, R80, RZ, PT ;  /* 0x000000ff5000720c */ /* 0x000fe20003f25270 */
[----:B------:R-:W-:Y:S01]  /*6e00*/  BSSY B0, `(.L_x_122) ;  /* 0x0000009000007945 */ /* 0x000fe20003800000 */
[----:B------:R-:W-:Y:S11]  /*6e10*/  ISETP.NE.AND P0, PT, R39, RZ, PT ;  /* 0x000000ff2700720c */ /* 0x000ff60003f05270 */
[----:B------:R-:W-:Y:S05]  /*6e20*/  @P1 IMAD R4, R38, 0x1000, R77 ;  /* 0x0000100026041824 */ /* 0x000fea00078e024d */
[----:B------:R-:W-:Y:S05]  /*6e30*/  @P1 IADD3 R2, PT, PT, R4, UR48, RZ ;  /* 0x0000003004021c10 */ /* 0x000fea000fffe0ff */
[----:B------:R-:W-:Y:S01]  /*6e40*/  @P1 IMAD.IADD R2, R81, 0x1, R2 ;  /* 0x0000000151021824 */ /* 0x000fe200078e0202 */
[----:B------:R-:W-:Y:S06]  /*6e50*/  @P0 BRA `(.L_x_123) ;  /* 0x00000000000c0947 */ /* 0x000fec0003800000 */
[----:B--2---:R-:W-:Y:S04]  /*6e60*/  SHF.L.U32 R0, R71, 0x1f, RZ ;  /* 0x0000001f47007819 */ /* 0x004fe800000006ff */
[----:B------:R-:W2:Y:S02]  /*6e70*/  SYNCS.PHASECHK.TRANS64.TRYWAIT P0, [R3+URZ+0x50], R0 ;  /* 0x00005000030075a7 */ /* 0x000ea400080011ff */
[----:B--2---:R-:W-:Y:S05]  /*6e80*/  @!P0 BRA `(.L_x_124) ;  /* 0x0000002800248947 */ /* 0x004fea0003800000 */
.L_x_123:
[----:B------:R-:W-:Y:S05]  /*6e90*/  BSYNC B0 ;  /* 0x0000000000007941 */ /* 0x000fea0003800000 */
.L_x_122:
[----:B------:R-:W-:Y:S02]  /*6ea0*/  ISETP.NE.AND P0, PT, R80, RZ, PT ;  /* 0x000000ff5000720c */ /* 0x000fe40003f05270 */
[----:B------:R-:W-:Y:S11]  /*6eb0*/  IADD3 R38, PT, PT, R38, 0x1, RZ ;  /* 0x0000000126267810 */ /* 0x000ff60007ffe0ff */
[----:B------:R3:W4:Y:S04]  /*6ec0*/  @P0 LDS.128 R40, [R4+UR48+0x200] ;  /* 0x0002003004280984 */ /* 0x0007280008000c00 */
[----:B------:R3:W1:Y:S02]  /*6ed0*/  @P0 LDS.128 R48, [R2+0x200] ;  /* 0x0002000002300984 */ /* 0x0006640000000c00 */
.L_x_121:
[----:B------:R-:W-:Y:S05]  /*6ee0*/  BSYNC B1 ;  /* 0x0000000000017941 */ /* 0x000fea0003800000 */
.L_x_120:
[----:B--2---:R-:W-:Y:S05]  /*6ef0*/  VIADD R3, R34, 0x10 ;  /* 0x0000001022037836 */ /* 0x004fea0000000000 */
[----:B------:R-:W-:Y:S04]  /*6f00*/  SHF.R.U32.HI R3, RZ, 0x15, R3 ;  /* 0x00000015ff037819 */ /* 0x000fe80000011603 */
[----:B------:R-:W-:Y:S11]  /*6f10*/  LOP3.LUT P0, RZ, R3, 0x3, R66, 0x48, !PT ;  /* 0x0000000303ff7812 */ /* 0x000ff60007804842 */
[----:B------:R-:W-:Y:S02]  /*6f20*/  @!UPT UIADD3 URZ, UPT, UPT, URZ, URZ, URZ ;  /* 0x000000fffffff290 */ /* 0x000fe4000fffe0ff */
[----:B------:R-:W-:Y:S05]  /*6f30*/  @!P0 BRA `(.L_x_125) ;  /* 0x0000000000408947 */ /* 0x000fea0003800000 */
[----:B------:R-:W2:Y:S01]  /*6f40*/  LDCU.64 UR8, c[0x4][0x70] ;  /* 0x01000e00ff0877ac */ /* 0x000ea20008000a00 */
[----:B------:R-:W-:Y:S01]  /*6f50*/  MOV R3, 0x0 ;  /* 0x0000000000037802 */ /* 0x000fe20000000f00 */
[----:B------:R-:W-:Y:S02]  /*6f60*/  HFMA2 R12, -RZ, RZ, 0, 5.9604644775390625e-08 ;  /* 0x00000001ff0c7431 */ /* 0x000fe400000001ff */
[----:B------:R-:W-:Y:S02]  /*6f70*/  IMAD.MOV.U32 R8, RZ, RZ, 0x192 ;  /* 0x00000192ff087424 */ /* 0x000fe400078e00ff */
[----:B------:R-:W-:Y:S01]  /*6f80*/  IMAD.MOV.U32 R13, RZ, RZ, RZ ;  /* 0x000000ffff0d7224 */ /* 0x000fe200078e00ff */
[----:B------:R-:W5:Y:S01]  /*6f90*/  LDCU.64 UR6, c[0x4][0x78] ;  /* 0x01000f00ff0677ac */ /* 0x000f620008000a00 */
[----:B---3--:R-:W3:Y:S01]  /*6fa0*/  LDC.64 R2, c[0x4][R3] ;  /* 0x0100000003027b82 */ /* 0x008ee20000000a00 */
[----:B------:R-:W4:Y:S01]  /*6fb0*/  LDCU.64 UR4, c[0x4][0x10] ;  /* 0x01000200ff0477ac */ /* 0x000f220008000a00 */
[----:B--2---:R-:W-:Y:S01]  /*6fc0*/  MOV R5, UR9 ;  /* 0x0000000900057c02 */ /* 0x004fe20008000f00 */
[----:B------:R-:W-:Y:S01]  /*6fd0*/  IMAD.U32 R4, RZ, RZ, UR8 ;  /* 0x00000008ff047e24 */ /* 0x000fe2000f8e00ff */
[----:B-----5:R-:W-:Y:S01]  /*6fe0*/  MOV R7, UR7 ;  /* 0x0000000700077c02 */ /* 0x020fe20008000f00 */
[----:B------:R-:W-:Y:S01]  /*6ff0*/  IMAD.U32 R6, RZ, RZ, UR6 ;  /* 0x00000006ff067e24 */ /* 0x000fe2000f8e00ff */
[----:B----4-:R-:W-:Y:S01]  /*7000*/  MOV R11, UR5 ;  /* 0x00000005000b7c02 */ /* 0x010fe20008000f00 */
[----:B------:R-:W-:Y:S02]  /*7010*/  IMAD.U32 R10, RZ, RZ, UR4 ;  /* 0x00000004ff0a7e24 */ /* 0x000fe4000f8e00ff */
[----:B------:R-:W-:Y:S07]  /*7020*/  LEPC R20, `(.L_x_125) ;  /* 0x000000001014794e */ /* 0x000fee0000000000 */
[----:B-1-3--:R-:W-:Y:S05]  /*7030*/  CALL.ABS.NOINC R2 ;  /* 0x0000000002007343 */ /* 0x00afea0003c00000 */
.L_x_125:
[----:B------:R-:W-:Y:S01]  /*7040*/  ISETP.NE.AND P6, PT, R78, RZ, PT ;  /* 0x000000ff4e00720c */ /* 0x000fe20003fc5270 */
[----:B------:R-:W-:Y:S05]  /*7050*/  WARPSYNC.ALL ;  /* 0x0000000000007948 */ /* 0x000fea0003800000 */
[----:B------:R-:W-:Y:S01]  /*7060*/  R2UR UR4, R34 ;  /* 0x00000000220472ca */ /* 0x000fe200000e0000 */
[--C-:B----4-:R-:W-:Y:S01]  /*7070*/  HADD2.F32 R20, -RZ, R40.reuse.H0_H0 ;  /* 0x20000028ff147230 */ /* 0x110fe20000004100 */
[----:B------:R-:W-:Y:S01]  /*7080*/  ISETP.NE.AND P0, PT, R72, RZ, PT ;  /* 0x000000ff4800720c */ /* 0x000fe20003f05270 */
[----:B------:R-:W-:Y:S01]  /*7090*/  HADD2.F32 R21, -RZ, R40.H1_H1 ;  /* 0x30000028ff157230 */ /* 0x000fe20000004100 */
[----:B------:R-:W-:Y:S01]  /*70a0*/  MOV R82, UR51 ;  /* 0x0000003300527c02 */ /* 0x000fe20008000f00 */
[--C-:B------:R-:W-:Y:S01]  /*70b0*/  HADD2.F32 R36, -RZ, R41.reuse.H1_H1 ;  /* 0x30000029ff247230 */ /* 0x100fe20000004100 */
[----:B------:R-:W-:Y:S01]  /*70c0*/  MOV R83, UR37 ;  /* 0x0000002500537c02 */ /* 0x000fe20008000f00 */
[----:B-1----:R-:W-:Y:S01]  /*70d0*/  HADD2.F32 R37, -RZ, R48.H0_H0 ;  /* 0x20000030ff257230 */ /* 0x002fe20000004100 */
[----:B------:R-:W-:Y:S01]  /*70e0*/  @P6 LEA R82, R82, UR48, 0x3 ;  /* 0x0000003052526c11 */ /* 0x000fe2000f8e18ff */
[----:B------:R-:W-:Y:S01]  /*70f0*/  BSSY.RECONVERGENT B0, `(.L_x_126) ;  /* 0x0000052000007945 */ /* 0x000fe20003800200 */
[----:B------:R-:W-:Y:S02]  /*7100*/  @P6 SHF.L.U32 R88, R71, 0x1f, RZ ;  /* 0x0000001f47586819 */ /* 0x000fe400000006ff */
[----:B------:R-:W-:Y:S01]  /*7110*/  @P6 IADD3 R82, PT, PT, R82, 0x70, RZ ;  /* 0x0000007052526810 */ /* 0x000fe20007ffe0ff */
[----:B---3--:R-:W1:Y:S03]  /*7120*/  LDTM.x16 R4, tmem[UR4+0x10] ;  /* 0x00001004000479ee */ /* 0x008e660008240000 */
[----:B------:R-:W-:Y:S02]  /*7130*/  @P6 PRMT R82, R83, 0x654, R82 ;  /* 0x0000065453526816 */ /* 0x000fe40000000052 */
[----:B------:R-:W-:Y:S01]  /*7140*/  LEA R83, R38, UR48, 0x3 ;  /* 0x0000003026537c11 */ /* 0x000fe2000f8e18ff */
[C---:B-1----:R-:W-:Y:S01]  /*7150*/  FMUL R0, R32.reuse, R4 ;  /* 0x0000000420007220 */ /* 0x042fe20000400000 */
[C---:B------:R-:W-:Y:S01]  /*7160*/  FMUL R2, R32.reuse, R5 ;  /* 0x0000000520027220 */ /* 0x040fe20000400000 */
[C---:B------:R-:W-:Y:S01]  /*7170*/  FMUL R3, R32.reuse, R6 ;  /* 0x0000000620037220 */ /* 0x040fe20000400000 */
[C---:B------:R-:W-:Y:S01]  /*7180*/  FMUL R7, R32.reuse, R7 ;  /* 0x0000000720077220 */ /* 0x040fe20000400000 */
[C---:B------:R-:W-:Y:S01]  /*7190*/  FFMA R0, R35.reuse, R20, R0 ;  /* 0x0000001423007223 */ /* 0x040fe20000000000 */
[----:B------:R-:W-:Y:S02]  /*71a0*/  HADD2.F32 R20, -RZ, R41.H0_H0 ;  /* 0x20000029ff147230 */ /* 0x000fe40000004100 */
[C---:B------:R-:W-:Y:S01]  /*71b0*/  FFMA R2, R35.reuse, R21, R2 ;  /* 0x0000001523027223 */ /* 0x040fe20000000002 */
[C---:B------:R-:W-:Y:S01]  /*71c0*/  FMUL R4, R32.reuse, R8 ;  /* 0x0000000820047220 */ /* 0x040fe20000400000 */
[C---:B------:R-:W-:Y:S01]  /*71d0*/  FMUL R5, R32.reuse, R9 ;  /* 0x0000000920057220 */ /* 0x040fe20000400000 */
[--C-:B------:R-:W-:Y:S02]  /*71e0*/  HADD2.F32 R21, -RZ, R43.reuse.H0_H0 ;  /* 0x2000002bff157230 */ /* 0x100fe40000004100 */
[C---:B------:R-:W-:Y:S01]  /*71f0*/  FFMA R3, R35.reuse, R20, R3 ;  /* 0x0000001423037223 */ /* 0x040fe20000000003 */
[--C-:B------:R-:W-:Y:S02]  /*7200*/  HADD2.F32 R20, -RZ, R42.reuse.H0_H0 ;  /* 0x2000002aff147230 */ /* 0x100fe40000004100 */
[C---:B------:R-:W-:Y:S01]  /*7210*/  FFMA R7, R35.reuse, R36, R7 ;  /* 0x0000002423077223 */ /* 0x040fe20000000007 */
[C---:B------:R-:W-:Y:S01]  /*7220*/  FMUL R6, R32.reuse, R10 ;  /* 0x0000000a20067220 */ /* 0x040fe20000400000 */
[----:B------:R-:W-:Y:S02]  /*7230*/  HADD2.F32 R36, -RZ, R43.H1_H1 ;  /* 0x3000002bff247230 */ /* 0x000fe40000004100 */
[C---:B------:R-:W-:Y:S01]  /*7240*/  FMUL R11, R32.reuse, R11 ;  /* 0x0000000b200b7220 */ /* 0x040fe20000400000 */
[C---:B------:R-:W-:Y:S01]  /*7250*/  FFMA R4, R35.reuse, R20, R4 ;  /* 0x0000001423047223 */ /* 0x040fe20000000004 */
[----:B------:R-:W-:Y:S02]  /*7260*/  HADD2.F32 R20, -RZ, R42.H1_H1 ;  /* 0x3000002aff147230 */ /* 0x000fe40000004100 */
[C---:B------:R-:W-:Y:S01]  /*7270*/  FMUL R8, R32.reuse, R12 ;  /* 0x0000000c20087220 */ /* 0x040fe20000400000 */
[C---:B------:R-:W-:Y:S01]  /*7280*/  FMUL R9, R32.reuse, R13 ;  /* 0x0000000d20097220 */ /* 0x040fe20000400000 */
[C---:B------:R-:W-:Y:S01]  /*7290*/  FMUL R10, R32.reuse, R14 ;  /* 0x0000000e200a7220 */ /* 0x040fe20000400000 */
[C---:B------:R-:W-:Y:S01]  /*72a0*/  FMUL R15, R32.reuse, R15 ;  /* 0x0000000f200f7220 */ /* 0x040fe20000400000 */
[C---:B------:R-:W-:Y:S01]  /*72b0*/  FFMA R5, R35.reuse, R20, R5 ;  /* 0x0000001423057223 */ /* 0x040fe20000000005 */
[----:B------:R-:W-:Y:S02]  /*72c0*/  HADD2.F32 R20, -RZ, R48.H1_H1 ;  /* 0x30000030ff147230 */ /* 0x000fe40000004100 */
[C---:B------:R-:W-:Y:S01]  /*72d0*/  FFMA R6, R35.reuse, R21, R6 ;  /* 0x0000001523067223 */ /* 0x040fe20000000006 */
[C---:B------:R-:W-:Y:S01]  /*72e0*/  FFMA R11, R35.reuse, R36, R11 ;  /* 0x00000024230b7223 */ /* 0x040fe2000000000b */
[C---:B------:R-:W-:Y:S01]  /*72f0*/  FFMA R8, R35.reuse, R37, R8 ;  /* 0x0000002523087223 */ /* 0x040fe20000000008 */
[--C-:B------:R-:W-:Y:S02]  /*7300*/  HADD2.F32 R21, -RZ, R49.reuse.H0_H0 ;  /* 0x20000031ff157230 */ /* 0x100fe40000004100 */
[C---:B------:R-:W-:Y:S01]  /*7310*/  FFMA R9, R35.reuse, R20, R9 ;  /* 0x0000001423097223 */ /* 0x040fe20000000009 */
[----:B------:R-:W-:Y:S02]  /*7320*/  HADD2.F32 R20, -RZ, R49.H1_H1 ;  /* 0x30000031ff147230 */ /* 0x000fe40000004100 */
[C---:B------:R-:W-:Y:S01]  /*7330*/  FMUL R12, R32.reuse, R16 ;  /* 0x00000010200c7220 */ /* 0x040fe20000400000 */
[C---:B------:R-:W-:Y:S01]  /*7340*/  FMUL R13, R32.reuse, R17 ;  /* 0x00000011200d7220 */ /* 0x040fe20000400000 */
[C---:B------:R-:W-:Y:S01]  /*7350*/  FFMA R10, R35.reuse, R21, R10 ;  /* 0x00000015230a7223 */ /* 0x040fe2000000000a */
[--C-:B------:R-:W-:Y:S02]  /*7360*/  HADD2.F32 R21, -RZ, R50.reuse.H0_H0 ;  /* 0x20000032ff157230 */ /* 0x100fe40000004100 */
[C---:B------:R-:W-:Y:S01]  /*7370*/  FFMA R15, R35.reuse, R20, R15 ;  /* 0x00000014230f7223 */ /* 0x040fe2000000000f */
[----:B------:R-:W-:Y:S02]  /*7380*/  HADD2.F32 R20, -RZ, R50.H1_H1 ;  /* 0x30000032ff147230 */ /* 0x000fe40000004100 */
[C---:B------:R-:W-:Y:S01]  /*7390*/  FMUL R14, R32.reuse, R18 ;  /* 0x00000012200e7220 */ /* 0x040fe20000400000 */
[--C-:B------:R-:W-:Y:S02]  /*73a0*/  HADD2.F32 R37, -RZ, R51.reuse.H0_H0 ;  /* 0x20000033ff257230 */ /* 0x100fe40000004100 */
[----:B------:R-:W-:Y:S01]  /*73b0*/  FMUL R19, R32, R19 ;  /* 0x0000001320137220 */ /* 0x000fe20000400000 */
[----:B------:R-:W-:Y:S01]  /*73c0*/  HADD2.F32 R36, -RZ, R51.H1_H1 ;  /* 0x30000033ff247230 */ /* 0x000fe20000004100 */
        /* <DEDUP_REMOVED lines=22> */
[----:B------:R-:W-:Y:S02]  /*7530*/  UIADD3 UR12, UP0, UPT, UR52, 0x680, URZ ;  /* 0x00000680340c7890 */ /* 0x000fe4000ff1e0ff */
[----:B------:R-:W-:Y:S02]  /*7540*/  UIADD3 UR9, UPT, UPT, UR41, 0x10, URZ ;  /* 0x0000001029097890 */ /* 0x000fe4000fffe0ff */
[----:B------:R-:W-:Y:S02]  /*7550*/  UIADD3 UR8, UPT, UPT, UR48, 0x1200, URZ ;  /* 0x0000120030087890 */ /* 0x000fe4000fffe0ff */
[----:B------:R-:W-:Y:S01]  /*7560*/  UIADD3.X UR13, UPT, UPT, URZ, UR53, URZ, UP0, !UPT ;  /* 0x00000035ff0d7290 */ /* 0x000fe200087fe4ff */
[----:B------:R-:W-:Y:S01]  /*7570*/  UMOV UR10, UR42 ;  /* 0x0000002a000a7c82 */ /* 0x000fe20008000000 */
[----:B------:R-:W-:Y:S01]  /*7580*/  UMOV UR11, UR36 ;  /* 0x00000024000b7c82 */ /* 0x000fe20008000000 */
[----:B------:R-:W-:Y:S02]  /*7590*/  UIADD3 UR5, UPT, UPT, UR41, 0x50, URZ ;  /* 0x0000005029057890 */ /* 0x000fe4000fffe0ff */
[----:B------:R-:W-:Y:S01]  /*75a0*/  UIADD3 UR4, UPT, UPT, UR48, 0x1a00, URZ ;  /* 0x00001a0030047890 */ /* 0x000fe2000fffe0ff */
[----:B------:R-:W-:Y:S03]  /*75b0*/  UMOV UR6, UR42 ;  /* 0x0000002a00067c82 */ /* 0x000fe60008000000 */
[----:B------:R2:W-:Y:S01]  /*75c0*/  UTMASTG.3D [UR8], [UR12] ;  /* 0x000000080c0073b5 */ /* 0x0005e20008010000 */
[----:B------:R-:W-:Y:S04]  /*75d0*/  UMOV UR7, UR36 ;  /* 0x0000002400077c82 */ /* 0x000fe80008000000 */
[----:B------:R2:W-:Y:S01]  /*75e0*/  UTMASTG.3D [UR4], [UR12] ;  /* 0x000000040c0073b5 */ /* 0x0005e20008010000 */
[----:B------:R0:W-:Y:S01]  /*75f0*/  UTMACMDFLUSH ;  /* 0x00000000000079b7 */ /* 0x0001e20000000000 */
[----:B--2---:R-:W-:Y:S04]  /*7600*/  DEPBAR.LE SB0, 0x1 ;  /* 0x000080400000791a */ /* 0x004fe80000000000 */
.L_x_127:
[----:B------:R-:W-:Y:S05]  /*7610*/  BSYNC.RECONVERGENT B0 ;  /* 0x0000000000007941 */ /* 0x000fea0003800200 */
.L_x_126:
[----:B------:R-:W-:Y:S01]  /*7620*/  BAR.SYNC.DEFER_BLOCKING 0x1, 0x80 ;  /* 0x0042000000007b1d */ /* 0x000fe20000010000 */
[----:B------:R-:W-:Y:S04]  /*7630*/  UIADD3 UR40, UPT, UPT, UR51, 0x1, URZ ;  /* 0x0000000133287890 */ /* 0x000fe8000fffe0ff */
[----:B------:R-:W-:Y:S04]  /*7640*/  UISETP.NE.AND UP0, UPT, UR40, 0x4, UPT ;  /* 0x000000042800788c */ /* 0x000fe8000bf05270 */
[----:B------:R-:W-:Y:S01]  /*7650*/  USEL UR40, UR40, URZ, UP0 ;  /* 0x000000ff28287287 */ /* 0x000fe20008000000 */
[----:B------:R2:W-:Y:S01]  /*7660*/  @P6 SYNCS.ARRIVE.TRANS64.RED.A1T0 RZ, [R82+URZ], RZ ;  /* 0x000000ff52ff69a7 */ /* 0x0005e200081004ff */
[----:B------:R-:W-:Y:S01]  /*7670*/  BSSY B1, `(.L_x_128) ;  /* 0x0000013000017945 */ /* 0x000fe20003800000 */
[----:B------:R-:W3:Y:S02]  /*7680*/  @P6 SYNCS.PHASECHK.TRANS64.TRYWAIT P0, [R83+URZ+0x50], R88 ;  /* 0x00005058530065a7 */ /* 0x000ee400080011ff */
[----:B---3--:R-:W-:Y:S01]  /*7690*/  @P6 SEL R39, RZ, 0x1, !P0 ;  /* 0x00000001ff276807 */ /* 0x008fe20004000000 */
[----:B--2---:R-:W-:Y:S06]  /*76a0*/  @!P6 BRA `(.L_x_129) ;  /* 0x00000000003ce947 */ /* 0x004fec0003800000 */
[----:B------:R-:W-:Y:S01]  /*76b0*/  ISETP.NE.AND P1, PT, R80, RZ, PT ;  /* 0x000000ff5000720c */ /* 0x000fe20003f25270 */
[----:B------:R-:W-:Y:S01]  /*76c0*/  BSSY B0, `(.L_x_130) ;  /* 0x0000009000007945 */ /* 0x000fe20003800000 */
[----:B------:R-:W-:Y:S11]  /*76d0*/  ISETP.NE.AND P0, PT, R39, RZ, PT ;  /* 0x000000ff2700720c */ /* 0x000ff60003f05270 */
[----:B------:R-:W-:Y:S05]  /*76e0*/  @P1 IMAD R2, R38, 0x1000, R77 ;  /* 0x0000100026021824 */ /* 0x000fea00078e024d */
[----:B------:R-:W-:Y:S05]  /*76f0*/  @P1 IADD3 R0, PT, PT, R2, UR48, RZ ;  /* 0x0000003002001c10 */ /* 0x000fea000fffe0ff */
[----:B------:R-:W-:Y:S01]  /*7700*/  @P1 IMAD.IADD R0, R81, 0x1, R0 ;  /* 0x0000000151001824 */ /* 0x000fe200078e0200 */
[----:B------:R-:W-:Y:S06]  /*7710*/  @P0 BRA `(.L_x_131) ;  /* 0x00000000000c0947 */ /* 0x000fec0003800000 */
[----:B------:R-:W-:Y:S04]  /*7720*/  SHF.L.U32 R4, R71, 0x1f, RZ ;  /* 0x0000001f47047819 */ /* 0x000fe800000006ff */
[----:B------:R-:W2:Y:S02]  /*7730*/  SYNCS.PHASECHK.TRANS64.TRYWAIT P0, [R83+URZ+0x50], R4 ;  /* 0x00005004530075a7 */ /* 0x000ea400080011ff */
[----:B--2---:R-:W-:Y:S05]  /*7740*/  @!P0 BRA `(.L_x_132) ;  /* 0x0000002000088947 */ /* 0x004fea0003800000 */
.L_x_131:
[----:B------:R-:W-:Y:S05]  /*7750*/  BSYNC B0 ;  /* 0x0000000000007941 */ /* 0x000fea0003800000 */
.L_x_130:
[----:B------:R-:W-:Y:S02]  /*7760*/  ISETP.NE.AND P0, PT, R80, RZ, PT ;  /* 0x000000ff5000720c */ /* 0x000fe40003f05270 */
[----:B------:R-:W-:Y:S11]  /*7770*/  IADD3 R38, PT, PT, R38, 0x1, RZ ;  /* 0x0000000126267810 */ /* 0x000ff60007ffe0ff */
[----:B------:R3:W4:Y:S04]  /*7780*/  @P0 LDS.128 R40, [R2+UR48+0x200] ;  /* 0x0002003002280984 */ /* 0x0007280008000c00 */
[----:B------:R3:W1:Y:S02]  /*7790*/  @P0 LDS.128 R48, [R0+0x200] ;  /* 0x0002000000300984 */ /* 0x0006640000000c00 */
.L_x_129:
[----:B------:R-:W-:Y:S05]  /*77a0*/  BSYNC B1 ;  /* 0x0000000000017941 */ /* 0x000fea0003800000 */
.L_x_128:
[----:B------:R-:W-:Y:S05]  /*77b0*/  VIADD R3, R34, 0x20 ;  /* 0x0000002022037836 */ /* 0x000fea0000000000 */
[----:B------:R-:W-:Y:S04]  /*77c0*/  SHF.R.U32.HI R3, RZ, 0x15, R3 ;  /* 0x00000015ff037819 */ /* 0x000fe80000011603 */
[----:B------:R-:W-:Y:S11]  /*77d0*/  LOP3.LUT P0, RZ, R3, 0x3, R66, 0x48, !PT ;  /* 0x0000000303ff7812 */ /* 0x000ff60007804842 */
[----:B------:R-:W-:Y:S02]  /*77e0*/  @!UPT UIADD3 URZ, UPT, UPT, URZ, URZ, URZ ;  /* 0x000000fffffff290 */ /* 0x000fe4000fffe0ff */
[----:B------:R-:W-:Y:S05]  /*77f0*/  @!P0 BRA `(.L_x_133) ;  /* 0x0000000000408947 */ /* 0x000fea0003800000 */
[----:B------:R-:W5:Y:S01]  /*7800*/  LDCU.64 UR8, c[0x4][0x70] ;  /* 0x01000e00ff0877ac */ /* 0x000f620008000a00 */
[----:B------:R-:W-:Y:S01]  /*7810*/  MOV R3, 0x0 ;  /* 0x0000000000037802 */ /* 0x000fe20000000f00 */
[----:B------:R-:W-:Y:S02]  /*7820*/  HFMA2 R12, -RZ, RZ, 0, 5.9604644775390625e-08 ;  /* 0x00000001ff0c7431 */ /* 0x000fe400000001ff */
[----:B------:R-:W-:Y:S02]  /*7830*/  IMAD.MOV.U32 R8, RZ, RZ, 0x192 ;  /* 0x00000192ff087424 */ /* 0x000fe400078e00ff */
[----:B------:R-:W-:Y:S01]  /*7840*/  IMAD.MOV.U32 R13, RZ, RZ, RZ ;  /* 0x000000ffff0d7224 */ /* 0x000fe200078e00ff */
[----:B------:R-:W4:Y:S01]  /*7850*/  LDCU.64 UR6, c[0x4][0x78] ;  /* 0x01000f00ff0677ac */ /* 0x000f220008000a00 */
[----:B---3--:R-:W3:Y:S01]  /*7860*/  LDC.64 R2, c[0x4][R3] ;  /* 0x0100000003027b82 */ /* 0x008ee20000000a00 */
[----:B------:R-:W1:Y:S01]  /*7870*/  LDCU.64 UR4, c[0x4][0x10] ;  /* 0x01000200ff0477ac */ /* 0x000e620008000a00 */
[----:B-----5:R-:W-:Y:S01]  /*7880*/  MOV R5, UR9 ;  /* 0x0000000900057c02 */ /* 0x020fe20008000f00 */
[----:B--2---:R-:W-:Y:S01]  /*7890*/  IMAD.U32 R4, RZ, RZ, UR8 ;  /* 0x00000008ff047e24 */ /* 0x004fe2000f8e00ff */
[----:B----4-:R-:W-:Y:S01]  /*78a0*/  MOV R7, UR7 ;  /* 0x0000000700077c02 */ /* 0x010fe20008000f00 */
[----:B------:R-:W-:Y:S01]  /*78b0*/  IMAD.U32 R6, RZ, RZ, UR6 ;  /* 0x00000006ff067e24 */ /* 0x000fe2000f8e00ff */
[----:B-1----:R-:W-:Y:S01]  /*78c0*/  MOV R11, UR5 ;  /* 0x00000005000b7c02 */ /* 0x002fe20008000f00 */
[----:B------:R-:W-:Y:S02]  /*78d0*/  IMAD.U32 R10, RZ, RZ, UR4 ;  /* 0x00000004ff0a7e24 */ /* 0x000fe4000f8e00ff */
[----:B------:R-:W-:Y:S07]  /*78e0*/  LEPC R20, `(.L_x_133) ;  /* 0x000000001014794e */ /* 0x000fee0000000000 */
[----:B---3--:R-:W-:Y:S05]  /*78f0*/  CALL.ABS.NOINC R2 ;  /* 0x0000000002007343 */ /* 0x008fea0003c00000 */
.L_x_133:
        /* <DEDUP_REMOVED lines=8> */
[----:B--2---:R-:W-:Y:S01]  /*7980*/  MOV R83, UR37 ;  /* 0x0000002500537c02 */ /* 0x004fe20008000f00 */
[----:B-1----:R-:W-:Y:S01]  /*7990*/  HADD2.F32 R37, -RZ, R48.H0_H0 ;  /* 0x20000030ff257230 */ /* 0x002fe20000004100 */
[----:B------:R-:W-:Y:S01]  /*79a0*/  @P6 LEA R82, R82, UR48, 0x3 ;  /* 0x0000003052526c11 */ /* 0x000fe2000f8e18ff */
[----:B------:R-:W-:Y:S01]  /*79b0*/  BSSY.RECONVERGENT B0, `(.L_x_134) ;  /* 0x0000052000007945 */ /* 0x000fe20003800200 */
[----:B------:R-:W-:Y:S02]  /*79c0*/  LEA R88, R38, UR48, 0x3 ;  /* 0x0000003026587c11 */ /* 0x000fe4000f8e18ff */
[----:B------:R-:W-:Y:S01]  /*79d0*/  @P6 IADD3 R82, PT, PT, R82, 0x70, RZ ;  /* 0x0000007052526810 */ /* 0x000fe20007ffe0ff */
[----:B------:R-:W3:Y:S03]  /*79e0*/  LDTM.x16 R4, tmem[UR4+0x20] ;  /* 0x00002004000479ee */ /* 0x000ee60008240000 */
[----:B------:R-:W-:Y:S02]  /*79f0*/  @P6 PRMT R82, R83, 0x654, R82 ;  /* 0x0000065453526816 */ /* 0x000fe40000000052 */
[----:B------:R-:W-:Y:S01]  /*7a00*/  @P6 SHF.L.U32 R83, R71, 0x1f, RZ ;  /* 0x0000001f47536819 */ /* 0x000fe200000006ff */
[C---:B---3--:R-:W-:Y:S01]  /*7a10*/  FMUL R0, R32.reuse, R4 ;  /* 0x0000000420007220 */ /* 0x048fe20000400000 */
        /* <DEDUP_REMOVED lines=75> */
.L_x_135:
[----:B------:R-:W-:Y:S05]  /*7ed0*/  BSYNC.RECONVERGENT B0 ;  /* 0x0000000000007941 */ /* 0x000fea0003800200 */
.L_x_134:
        /* <DEDUP_REMOVED lines=19> */
.L_x_139:
[----:B------:R-:W-:Y:S05]  /*8010*/  BSYNC B0 ;  /* 0x0000000000007941 */ /* 0x000fea0003800000 */
.L_x_138:
[----:B------:R-:W-:Y:S11]  /*8020*/  ISETP.NE.AND P0, PT, R80, RZ, PT ;  /* 0x000000ff5000720c */ /* 0x000ff60003f05270 */
[----:B------:R-:W-:Y:S02]  /*8030*/  @!UPT UIADD3 URZ, UPT, UPT, URZ, URZ, URZ ;  /* 0x000000fffffff290 */ /* 0x000fe4000fffe0ff */
[----:B------:R3:W4:Y:S04]  /*8040*/  @P0 LDS.128 R40, [R38+UR48+0x200] ;  /* 0x0002003026280984 */ /* 0x0007280008000c00 */
[----:B------:R3:W1:Y:S02]  /*8050*/  @P0 LDS.128 R48, [R81+0x200] ;  /* 0x0002000051300984 */ /* 0x0006640000000c00 */
.L_x_137:
[----:B------:R-:W-:Y:S05]  /*8060*/  BSYNC B1 ;  /* 0x0000000000017941 */ /* 0x000fea0003800000 */
.L_x_136:
        /* <DEDUP_REMOVED lines=11> */
[----:B------:R-:W1:Y:S01]  /*8120*/  LDC.64 R2, c[0x4][R3] ;  /* 0x0100000003027b82 */ /* 0x000e620000000a00 */
[----:B------:R-:W3:Y:S01]  /*8130*/  LDCU.64 UR4, c[0x4][0x10] ;  /* 0x01000200ff0477ac */ /* 0x000ee20008000a00 */
[----:B--2---:R-:W-:Y:S01]  /*8140*/  MOV R5, UR9 ;  /* 0x0000000900057c02 */ /* 0x004fe20008000f00 */
[----:B------:R-:W-:Y:S01]  /*8150*/  IMAD.U32 R4, RZ, RZ, UR8 ;  /* 0x00000008ff047e24 */ /* 0x000fe2000f8e00ff */
[----:B-----5:R-:W-:Y:S01]  /*8160*/  MOV R7, UR7 ;  /* 0x0000000700077c02 */ /* 0x020fe20008000f00 */
[----:B------:R-:W-:Y:S01]  /*8170*/  IMAD.U32 R6, RZ, RZ, UR6 ;  /* 0x00000006ff067e24 */ /* 0x000fe2000f8e00ff */
[----:B---3--:R-:W-:Y:S01]  /*8180*/  MOV R11, UR5 ;  /* 0x00000005000b7c02 */ /* 0x008fe20008000f00 */
[----:B------:R-:W-:Y:S02]  /*8190*/  IMAD.U32 R10, RZ, RZ, UR4 ;  /* 0x00000004ff0a7e24 */ /* 0x000fe4000f8e00ff */
[----:B------:R-:W-:Y:S07]  /*81a0*/  LEPC R20, `(.L_x_141) ;  /* 0x000000001014794e */ /* 0x000fee0000000000 */
[----:B-1--4-:R-:W-:Y:S05]  /*81b0*/  CALL.ABS.NOINC R2 ;  /* 0x0000000002007343 */ /* 0x012fea0003c00000 */
.L_x_141:
[----:B------:R-:W-:Y:S01]  /*81c0*/  ISETP.NE.AND P0, PT, R72, RZ, PT ;  /* 0x000000ff4800720c */ /* 0x000fe20003f05270 */
[----:B------:R-:W-:Y:S05]  /*81d0*/  WARPSYNC.ALL ;  /* 0x0000000000007948 */ /* 0x000fea0003800000 */
[----:B------:R-:W-:Y:S01]  /*81e0*/  R2UR UR4, R34 ;  /* 0x00000000220472ca */ /* 0x000fe200000e0000 */
[--C-:B----4-:R-:W-:Y:S01]  /*81f0*/  HADD2.F32 R20, -RZ, R40.reuse.H0_H0 ;  /* 0x20000028ff147230 */ /* 0x110fe20000004100 */
[----:B------:R-:W-:Y:S01]  /*8200*/  IADD3 R74, PT, PT, R74, 0xe0, RZ ;  /* 0x000000e04a4a7810 */ /* 0x000fe20007ffe0ff */
[----:B------:R-:W-:Y:S01]  /*8210*/  HADD2.F32 R36, -RZ, R40.H1_H1 ;  /* 0x30000028ff247230 */ /* 0x000fe20000004100 */
[----:B------:R-:W-:Y:S01]  /*8220*/  BSSY.RECONVERGENT B0, `(.L_x_142) ;  /* 0x0000053000007945 */ /* 0x000fe20003800200 */
[--C-:B------:R-:W-:Y:S01]  /*8230*/  HADD2.F32 R21, -RZ, R41.reuse.H0_H0 ;  /* 0x20000029ff157230 */ /* 0x100fe20000004100 */
[----:B------:R-:W-:Y:S01]  /*8240*/  LOP3.LUT R74, R74, 0xfefffff8, RZ, 0xc0, !PT ;  /* 0xfefffff84a4a7812 */ /* 0x000fe200078ec0ff */
[----:B---3--:R-:W-:Y:S02]  /*8250*/  HADD2.F32 R38, -RZ, R41.H1_H1 ;  /* 0x30000029ff267230 */ /* 0x008fe40000004100 */
[--C-:B------:R-:W-:Y:S02]  /*8260*/  HADD2.F32 R37, -RZ, R42.reuse.H0_H0 ;  /* 0x2000002aff257230 */ /* 0x100fe40000004100 */
[----:B------:R-:W-:Y:S02]  /*8270*/  HADD2.F32 R40, -RZ, R42.H1_H1 ;  /* 0x3000002aff287230 */ /* 0x000fe40000004100 */
[----:B------:R-:W2:Y:S01]  /*8280*/  LDTM.x16 R4, tmem[UR4+0x30] ;  /* 0x00003004000479ee */ /* 0x000ea20008240000 */
[----:B------:R-:W-:Y:S01]  /*8290*/  NOP ;  /* 0x0000000000007918 */ /* 0x000fe20000000000 */
[----:B--2---:R2:W-:Y:S01]  /*82a0*/  SYNCS.ARRIVE.TRANS64.RED.A1T0 RZ, [R74+URZ], RZ ;  /* 0x000000ff4aff79a7 */ /* 0x0045e200081004ff */
[--C-:B------:R-:W-:Y:S02]  /*82b0*/  HADD2.F32 R39, -RZ, R43.reuse.H0_H0 ;  /* 0x2000002bff277230 */ /* 0x100fe40000004100 */
[----:B------:R-:W-:Y:S02]  /*82c0*/  HADD2.F32 R42, -RZ, R43.H1_H1 ;  /* 0x3000002bff2a7230 */ /* 0x000fe40000004100 */
[--C-:B-1----:R-:W-:Y:S02]  /*82d0*/  HADD2.F32 R41, -RZ, R48.reuse.H0_H0 ;  /* 0x20000030ff297230 */ /* 0x102fe40000004100 */
[----:B------:R-:W-:Y:S02]  /*82e0*/  HADD2.F32 R43, -RZ, R48.H1_H1 ;  /* 0x30000030ff2b7230 */ /* 0x000fe40000004100 */
[--C-:B------:R-:W-:Y:S02]  /*82f0*/  HADD2.F32 R44, -RZ, R49.reuse.H0_H0 ;  /* 0x20000031ff2c7230 */ /* 0x100fe40000004100 */
[----:B------:R-:W-:Y:S02]  /*8300*/  HADD2.F32 R46, -RZ, R49.H1_H1 ;  /* 0x30000031ff2e7230 */ /* 0x000fe40000004100 */
[--C-:B------:R-:W-:Y:S02]  /*8310*/  HADD2.F32 R45, -RZ, R50.reuse.H0_H0 ;  /* 0x20000032ff2d7230 */ /* 0x100fe40000004100 */
[----:B------:R-:W-:Y:S02]  /*8320*/  HADD2.F32 R48, -RZ, R50.H1_H1 ;  /* 0x30000032ff307230 */ /* 0x000fe40000004100 */
[--C-:B------:R-:W-:Y:S02]  /*8330*/  HADD2.F32 R47, -RZ, R51.reuse.H0_H0 ;  /* 0x20000033ff2f7230 */ /* 0x100fe40000004100 */
[----:B------:R-:W-:Y:S02]  /*8340*/  HADD2.F32 R50, -RZ, R51.H1_H1 ;  /* 0x30000033ff327230 */ /* 0x000fe40000004100 */
[C---:B------:R-:W-:Y:S01]  /*8350*/  FMUL R4, R32.reuse, R4 ;  /* 0x0000000420047220 */ /* 0x040fe20000400000 */
[C---:B------:R-:W-:Y:S01]  /*8360*/  FMUL R5, R32.reuse, R5 ;  /* 0x0000000520057220 */ /* 0x040fe20000400000 */
[C---:B------:R-:W-:Y:S01]  /*8370*/  FMUL R6, R32.reuse, R6 ;  /* 0x0000000620067220 */ /* 0x040fe20000400000 */
[C---:B------:R-:W-:Y:S01]  /*8380*/  FMUL R7, R32.reuse, R7 ;  /* 0x0000000720077220 */ /* 0x040fe20000400000 */
[C---:B------:R-:W-:Y:S01]  /*8390*/  FFMA R4, R35.reuse, R20, R4 ;  /* 0x0000001423047223 */ /* 0x040fe20000000004 */
        /* <DEDUP_REMOVED lines=21> */
[----:B------:R-:W-:Y:S01]  /*84f0*/  FFMA R15, R35, R46, R15 ;  /* 0x0000002e230f7223 */ /* 0x000fe2000000000f */
        /* <DEDUP_REMOVED lines=20> */
[----:B-1----:R-:W1:Y:S02]  /*8640*/  FENCE.VIEW.ASYNC.S ;  /* 0x00000000000073c6 */ /* 0x002e640000000000 */
[----:B-1----:R-:W-:Y:S06]  /*8650*/  BAR.SYNC.DEFER_BLOCKING 0x1, 0x80 ;  /* 0x0042000000007b1d */ /* 0x002fec0000010000 */
        /* <DEDUP_REMOVED lines=14> */
[----:B-1----:R-:W-:Y:S04]  /*8740*/  DEPBAR.LE SB0, 0x1 ;  /* 0x000080400000791a */ /* 0x002fe80000000000 */
.L_x_143:
[----:B------:R-:W-:Y:S05]  /*8750*/  BSYNC.RECONVERGENT B0 ;  /* 0x0000000000007941 */ /* 0x000fea0003800200 */
.L_x_142:
[----:B------:R-:W-:Y:S01]  /*8760*/  BAR.SYNC.DEFER_BLOCKING 0x1, 0x80 ;  /* 0x0042000000007b1d */ /* 0x000fe20000010000 */
[----:B------:R-:W-:Y:S01]  /*8770*/  UISETP.NE.AND UP0, UPT, UR49, -0x4, UPT ;  /* 0xfffffffc3100788c */ /* 0x000fe2000bf05270 */
[----:B------:R-:W-:Y:S08]  /*8780*/  IADD3 R0, PT, PT, R30, 0x1, RZ ;  /* 0x000000011e007810 */ /* 0x000ff00007ffe0ff */
[----:B------:R-:W-:Y:S05]  /*8790*/  BRA.U !UP0, `(.L_x_144) ;  /* 0x0000000108287547 */ /* 0x000fea000b800000 */
[----:B------:R-:W-:Y:S01]  /*87a0*/  ISETP.NE.AND P0, PT, R78, RZ, PT ;  /* 0x000000ff4e00720c */ /* 0x000fe20003f05270 */
[----:B------:R-:W-:Y:S01]  /*87b0*/  IMAD.U32 R3, RZ, RZ, UR51 ;  /* 0x00000033ff037e24 */ /* 0x000fe2000f8e00ff */
[----:B------:R-:W-:Y:S01]  /*87c0*/  UIADD3 UR51, UPT, UPT, UR51, 0x1, URZ ;  /* 0x0000000133337890 */ /* 0x000fe2000fffe0ff */
[----:B------:R-:W-:Y:S03]  /*87d0*/  IMAD.U32 R2, RZ, RZ, UR37 ;  /* 0x00000025ff027e24 */ /* 0x000fe6000f8e00ff */
[----:B------:R-:W-:Y:S04]  /*87e0*/  UISETP.NE.AND UP0, UPT, UR51, 0x4, UPT ;  /* 0x000000043300788c */ /* 0x000fe8000bf05270 */
[----:B------:R-:W-:Y:S03]  /*87f0*/  USEL UR51, UR51, URZ, UP0 ;  /* 0x000000ff33337287 */ /* 0x000fe60008000000 */
[----:B------:R-:W-:Y:S05]  /*8800*/  @P0 LEA R3, R3, UR48, 0x3 ;  /* 0x0000003003030c11 */ /* 0x000fea000f8e18ff */
[----:B------:R-:W-:Y:S05]  /*8810*/  @P0 VIADD R3, R3, 0x70 ;  /* 0x0000007003030836 */ /* 0x000fea0000000000 */
[----:B------:R-:W-:Y:S04]  /*8820*/  @P0 PRMT R2, R2, 0x654, R3 ;  /* 0x0000065402020816 */ /* 0x000fe80000000003 */
[----:B------:R1:W-:Y:S03]  /*8830*/  @P0 SYNCS.ARRIVE.TRANS64.RED.A1T0 RZ, [R2+URZ], RZ ;  /* 0x000000ff02ff09a7 */ /* 0x0003e600081004ff */
.L_x_144:
[----:B------:R-:W-:Y:S01]  /*8840*/  ISETP.NE.AND P2, PT, R73, RZ, PT ;  /* 0x000000ff4900720c */ /* 0x000fe20003f45270 */
[----:B------:R-:W-:Y:S01]  /*8850*/  UIADD3 UR49, UPT, UPT, UR49, 0x4, URZ ;  /* 0x0000000431317890 */ /* 0x000fe2000fffe0ff */
[----:B------:R-:W-:Y:S01]  /*8860*/  ISETP.NE.AND P0, PT, R76, 0x2, PT ;  /* 0x000000024c00780c */ /* 0x000fe20003f05270 */
[----:B------:R-:W-:Y:S01]  /*8870*/  IMAD.IADD R20, R29, 0x1, R58 ;  /* 0x000000011d147824 */ /* 0x000fe200078e023a */
[----:B------:R-:W-:Y:S01]  /*8880*/  ISETP.NE.AND P1, PT, R0, 0x4, PT ;  /* 0x000000040000780c */ /* 0x000fe20003f25270 */
[----:B------:R-:W-:Y:S01]  /*8890*/  IMAD.IADD R21, R31, 0x1, R60 ;  /* 0x000000011f157824 */ /* 0x000fe200078e023c */
[----:B-1----:R-:W-:Y:S02]  /*88a0*/  SEL R2, RZ, 0x1, P0 ;  /* 0x00000001ff027807 */ /* 0x002fe40000000000 */
[----:B------:R-:W-:Y:S02]  /*88b0*/  SEL R3, RZ, 0x1, P1 ;  /* 0x00000001ff037807 */ /* 0x000fe40000800000 */
[----:B------:R-:W-:Y:S02]  /*88c0*/  LOP3.LUT R69, R69, R2, RZ, 0x3c, !PT ;  /* 0x0000000245457212 */ /* 0x000fe400078e3cff */
[----:B------:R-:W-:Y:S02]  /*88d0*/  LOP3.LUT R70, R70, R3, RZ, 0x3c, !PT ;  /* 0x0000000346467212 */ /* 0x000fe400078e3cff */
[----:B------:R-:W-:Y:S02]  /*88e0*/  @P2 R2UR UR36, R68 ;  /* 0x00000000442422ca */ /* 0x000fe400000e0000 */
[----:B------:R-:W-:Y:S02]  /*88f0*/  SEL R76, R76, RZ, P0 ;  /* 0x000000ff4c4c7207 */ /* 0x000fe40000000000 */
[----:B------:R-:W-:Y:S01]  /*8900*/  SEL R30, R0, RZ, P1 ;  /* 0x000000ff001e7207 */ /* 0x000fe20000800000 */
[----:B------:R-:W-:Y:S10]  /*8910*/  @P2 BRA `(.L_x_145) ;  /* 0xffffffcc00d42947 */ /* 0x000ff4000383ffff */
[----:B------:R-:W-:-:S09]  /*8920*/  UISETP.NE.AND UP0, UPT, UR50, URZ, UPT ;  /* 0x000000ff3200728c */ /* 0x000fd2000bf05270 */
[----:B------:R-:W-:Y:S05]  /*8930*/  BRA.U !UP0, `(.L_x_146) ;  /* 0x0000000108487547 */ /* 0x000fea000b800000 */
[----:B------:R-:W1:Y:S02]  /*8940*/  LDCU.64 UR4, c[0x0][0x890] ;  /* 0x00011200ff0477ac */ /* 0x000e640008000a00 */
[----:B-1----:R-:W-:-:S04]  /*8950*/  UISETP.NE.U32.AND UP0, UPT, UR4, URZ, UPT ;  /* 0x000000ff0400728c */ /* 0x002fc8000bf05070 */
[----:B------:R-:W-:-:S09]  /*8960*/  UISETP.NE.AND.EX UP0, UPT, UR5, URZ, UPT, UP0 ;  /* 0x000000ff0500728c */ /* 0x000fd2000bf05300 */
[----:B------:R-:W-:Y:S05]  /*8970*/  BRA.U UP0, `(.L_x_147) ;  /* 0x00000001000c7547 */ /* 0x000fea000b800000 */
[----:B------:R-:W-:-:S13]  /*8980*/  FSETP.NEU.AND P0, PT, R35, RZ, PT ;  /* 0x000000ff2300720b */ /* 0x000fda0003f0d000 */
[----:B------:R-:W-:Y:S05]  /*8990*/  @!P0 EXIT ;  /* 0x000000000000894d */ /* 0x000fea0003800000 */
[----:B------:R-:W-:Y:S05]  /*89a0*/  BRA `(.L_x_146) ;  /* 0x00000000002c7947 */ /* 0x000fea0003800000 */
.L_x_147:
[----:B------:R-:W-:Y:S01]  /*89b0*/  ISETP.NE.AND P0, PT, R75, RZ, PT ;  /* 0x000000ff4b00720c */ /* 0x000fe20003f05270 */
[----:B------:R-:W-:-:S12]  /*89c0*/  BSSY.RECONVERGENT B0, `(.L_x_146) ;  /* 0x0000009000007945 */ /* 0x000fd80003800200 */
[----:B------:R-:W-:Y:S05]  /*89d0*/  @P0 BRA `(.L_x_148) ;  /* 0x0000000000140947 */ /* 0x000fea0003800000 */
[----:B------:R-:W1:Y:S02]  /*89e0*/  LDCU.64 UR4, c[0x0][0x888] ;  /* 0x00011100ff0477ac */ /* 0x000e640008000a00 */
[----:B-1----:R-:W-:-:S04]  /*89f0*/  ISETP.NE.U32.AND P0, PT, RZ, UR4, PT ;  /* 0x00000004ff007c0c */ /* 0x002fc8000bf05070 */
[----:B------:R-:W-:-:S13]  /*8a00*/  ISETP.NE.AND.EX P0, PT, RZ, UR5, PT, P0 ;  /* 0x00000005ff007c0c */ /* 0x000fda000bf05300 */
[----:B------:R-:W-:Y:S05]  /*8a10*/  @!P0 EXIT ;  /* 0x000000000000894d */ /* 0x000fea0003800000 */
[----:B------:R-:W-:Y:S05]  /*8a20*/  BRA `(.L_x_149) ;  /* 0x0000000000087947 */ /* 0x000fea0003800000 */
.L_x_148:
[----:B------:R-:W-:-:S13]  /*8a30*/  FSETP.NEU.AND P0, PT, R35, RZ, PT ;  /* 0x000000ff2300720b */ /* 0x000fda0003f0d000 */
[----:B------:R-:W-:Y:S05]  /*8a40*/  @!P0 EXIT ;  /* 0x000000000000894d */ /* 0x000fea0003800000 */
.L_x_149:
[----:B------:R-:W-:Y:S05]  /*8a50*/  BSYNC.RECONVERGENT B0 ;  /* 0x0000000000007941 */ /* 0x000fea0003800200 */
.L_x_146:
[----:B------:R-:W-:Y:S01]  /*8a60*/  ULEA UR4, UR51, UR48, 0x3 ;  /* 0x0000003033047291 */ /* 0x000fe2000f8e18ff */
[----:B------:R-:W-:-:S04]  /*8a70*/  DEPBAR.LE SB0, 0x0 ;  /* 0x000080000000791a */ /* 0x000fc80000000000 */
[----:B------:R-:W-:-:S04]  /*8a80*/  UIADD3 UR4, UPT, UPT, UR4, 0x70, URZ ;  /* 0x0000007004047890 */ /* 0x000fc8000fffe0ff */
[----:B------:R-:W-:-:S09]  /*8a90*/  UPRMT UR4, UR37, 0x654, UR4 ;  /* 0x0000065425047896 */ /* 0x000fd20008000004 */
[----:B------:R-:W-:Y:S01]  /*8aa0*/  SYNCS.ARRIVE.TRANS64.RED.A1T0 RZ, [UR4], RZ ;  /* 0x000000ffffff79a7 */ /* 0x000fe20008100404 */
[----:B------:R-:W-:Y:S05]  /*8ab0*/  EXIT ;  /* 0x000000000000794d */ /* 0x000fea0003800000 */
.L_x_24:
[----:B--2---:R2:W4:Y:S02]  /*8ac0*/  SYNCS.PHASECHK.TRANS64.TRYWAIT P0, [R3+URZ+0x110], R2 ;  /* 0x00011002030075a7 */ /* 0x00452400080011ff */
[----:B----4-:R-:W-:Y:S05]  /*8ad0*/  @!P0 NANOSLEEP.SYNCS 0x989680 ;  /* 0x009896800000895d */ /* 0x010fea0003900000 */
[----:B------:R-:W4:Y:S02]  /*8ae0*/  @!P0 SYNCS.PHASECHK.TRANS64 P0, [R3+URZ+0x110], R2 ;  /* 0x00011002030085a7 */ /* 0x000f2400080010ff */
[----:B----4-:R-:W-:Y:S05]  /*8af0*/  @!P0 BRA `(.L_x_24) ;  /* 0xfffffffc00f08947 */ /* 0x010fea000383ffff */
[----:B------:R-:W-:Y:S05]  /*8b00*/  BRA `(.L_x_150) ;  /* 0xffffff8c00b47947 */ /* 0x000fea000383ffff */
.L_x_27:
[----:B-1----:R-:W-:-:S07]  /*8b10*/  MOV R2, UR33 ;  /* 0x0000002100027c02 */ /* 0x002fce0008000f00 */
.L_x_151:
[----:B-1----:R1:W2:Y:S02]  /*8b20*/  SYNCS.PHASECHK.TRANS64.TRYWAIT P0, [R2+URZ+0x28], R5 ;  /* 0x00002805020075a7 */ /* 0x0022a400080011ff */
[----:B--2---:R-:W-:Y:S05]  /*8b30*/  @!P0 NANOSLEEP.SYNCS 0x989680 ;  /* 0x009896800000895d */ /* 0x004fea0003900000 */
[----:B------:R-:W2:Y:S02]  /*8b40*/  @!P0 SYNCS.PHASECHK.TRANS64 P0, [R2+URZ+0x28], R5 ;  /* 0x00002805020085a7 */ /* 0x000ea400080010ff */
[----:B--2---:R-:W-:Y:S05]  /*8b50*/  @!P0 BRA `(.L_x_151) ;  /* 0xfffffffc00f08947 */ /* 0x004fea000383ffff */
[----:B------:R-:W-:Y:S05]  /*8b60*/  BRA `(.L_x_26) ;  /* 0xffffff90001c7947 */ /* 0x000fea000383ffff */
.L_x_34:
[----:B-1----:R-:W-:-:S07]  /*8b70*/  MOV R2, UR17 ;  /* 0x0000001100027c02 */ /* 0x002fce0008000f00 */
.L_x_152:
[----:B-1----:R1:W2:Y:S02]  /*8b80*/  SYNCS.PHASECHK.TRANS64.TRYWAIT P0, [R2+URZ+0x28], R5 ;  /* 0x00002805020075a7 */ /* 0x0022a400080011ff */
[----:B--2---:R-:W-:Y:S05]  /*8b90*/  @!P0 NANOSLEEP.SYNCS 0x989680 ;  /* 0x009896800000895d */ /* 0x004fea0003900000 */
[----:B------:R-:W2:Y:S02]  /*8ba0*/  @!P0 SYNCS.PHASECHK.TRANS64 P0, [R2+URZ+0x28], R5 ;  /* 0x00002805020085a7 */ /* 0x000ea400080010ff */
[----:B--2---:R-:W-:Y:S05]  /*8bb0*/  @!P0 BRA `(.L_x_152) ;  /* 0xfffffffc00f08947 */ /* 0x004fea000383ffff */
[----:B------:R-:W-:Y:S05]  /*8bc0*/  BRA `(.L_x_33) ;  /* 0xffffff9000e07947 */ /* 0x000fea000383ffff */
.L_x_39:
[----:B-1----:R1:W2:Y:S02]  /*8bd0*/  SYNCS.PHASECHK.TRANS64.TRYWAIT P0, [R2+URZ+0xa0], R3 ;  /* 0x0000a003020075a7 */ /* 0x0022a400080011ff */
[----:B--2---:R-:W-:Y:S05]  /*8be0*/  @!P0 NANOSLEEP.SYNCS 0x989680 ;  /* 0x009896800000895d */ /* 0x004fea0003900000 */
[----:B------:R-:W2:Y:S02]  /*8bf0*/  @!P0 SYNCS.PHASECHK.TRANS64 P0, [R2+URZ+0xa0], R3 ;  /* 0x0000a003020085a7 */ /* 0x000ea400080010ff */
[----:B--2---:R-:W-:Y:S05]  /*8c00*/  @!P0 BRA `(.L_x_39) ;  /* 0xfffffffc00f08947 */ /* 0x004fea000383ffff */
[----:B------:R-:W-:Y:S05]  /*8c10*/  BRA `(.L_x_153) ;  /* 0xffffff94008c7947 */ /* 0x000fea000383ffff */
.L_x_43:
[----:B---3--:R-:W-:-:S07]  /*8c20*/  MOV R0, UR4 ;  /* 0x0000000400007c02 */ /* 0x008fce0008000f00 */
.L_x_154:
[----:B-1----:R1:W2:Y:S02]  /*8c30*/  SYNCS.PHASECHK.TRANS64.TRYWAIT P0, [R0+URZ], R3 ;  /* 0x00000003000075a7 */ /* 0x0022a400080011ff */
[----:B--2---:R-:W-:Y:S05]  /*8c40*/  @!P0 NANOSLEEP.SYNCS 0x989680 ;  /* 0x009896800000895d */ /* 0x004fea0003900000 */
[----:B------:R-:W2:Y:S02]  /*8c50*/  @!P0 SYNCS.PHASECHK.TRANS64 P0, [R0+URZ], R3 ;  /* 0x00000003000085a7 */ /* 0x000ea400080010ff */
[----:B--2---:R-:W-:Y:S05]  /*8c60*/  @!P0 BRA `(.L_x_154) ;  /* 0xfffffffc00f08947 */ /* 0x004fea000383ffff */
[----:B------:R-:W-:Y:S05]  /*8c70*/  BRA `(.L_x_155) ;  /* 0xffffff9800fc7947 */ /* 0x000fea000383ffff */
.L_x_44:
[----:B---3--:R-:W-:-:S07]  /*8c80*/  MOV R0, UR4 ;  /* 0x0000000400007c02 */ /* 0x008fce0008000f00 */
.L_x_156:
[----:B-1----:R1:W2:Y:S02]  /*8c90*/  SYNCS.PHASECHK.TRANS64.TRYWAIT P0, [R0+URZ], R3 ;  /* 0x00000003000075a7 */ /* 0x0022a400080011ff */
[----:B--2---:R-:W-:Y:S05]  /*8ca0*/  @!P0 NANOSLEEP.SYNCS 0x989680 ;  /* 0x009896800000895d */ /* 0x004fea0003900000 */
[----:B------:R-:W2:Y:S02]  /*8cb0*/  @!P0 SYNCS.PHASECHK.TRANS64 P0, [R0+URZ], R3 ;  /* 0x00000003000085a7 */ /* 0x000ea400080010ff */
[----:B--2---:R-:W-:Y:S05]  /*8cc0*/  @!P0 BRA `(.L_x_156) ;  /* 0xfffffffc00f08947 */ /* 0x004fea000383ffff */
[----:B------:R-:W-:Y:S05]  /*8cd0*/  BRA `(.L_x_157) ;  /* 0xffffff9c00087947 */ /* 0x000fea000383ffff */
.L_x_45:
[----:B---3--:R-:W-:-:S07]  /*8ce0*/  MOV R0, UR4 ;  /* 0x0000000400007c02 */ /* 0x008fce0008000f00 */
.L_x_158:
[----:B-1----:R1:W2:Y:S02]  /*8cf0*/  SYNCS.PHASECHK.TRANS64.TRYWAIT P0, [R0+URZ], R3 ;  /* 0x00000003000075a7 */ /* 0x0022a400080011ff */
[----:B--2---:R-:W-:Y:S05]  /*8d00*/  @!P0 NANOSLEEP.SYNCS 0x989680 ;  /* 0x009896800000895d */ /* 0x004fea0003900000 */
[----:B------:R-:W2:Y:S02]  /*8d10*/  @!P0 SYNCS.PHASECHK.TRANS64 P0, [R0+URZ], R3 ;  /* 0x00000003000085a7 */ /* 0x000ea400080010ff */
[----:B--2---:R-:W-:Y:S05]  /*8d20*/  @!P0 BRA `(.L_x_158) ;  /* 0xfffffffc00f08947 */ /* 0x004fea000383ffff */
[----:B------:R-:W-:Y:S05]  /*8d30*/  BRA `(.L_x_159) ;  /* 0xffffff9c00147947 */ /* 0x000fea000383ffff */
.L_x_46:
[----:B---3--:R-:W-:-:S07]  /*8d40*/  MOV R0, UR4 ;  /* 0x0000000400007c02 */ /* 0x008fce0008000f00 */
.L_x_160:
[----:B-1----:R1:W2:Y:S02]  /*8d50*/  SYNCS.PHASECHK.TRANS64.TRYWAIT P0, [R0+URZ], R3 ;  /* 0x00000003000075a7 */ /* 0x0022a400080011ff */
[----:B--2---:R-:W-:Y:S05]  /*8d60*/  @!P0 NANOSLEEP.SYNCS 0x989680 ;  /* 0x009896800000895d */ /* 0x004fea0003900000 */
[----:B------:R-:W2:Y:S02]  /*8d70*/  @!P0 SYNCS.PHASECHK.TRANS64 P0, [R0+URZ], R3 ;  /* 0x00000003000085a7 */ /* 0x000ea400080010ff */
[----:B--2---:R-:W-:Y:S05]  /*8d80*/  @!P0 BRA `(.L_x_160) ;  /* 0xfffffffc00f08947 */ /* 0x004fea000383ffff */
[----:B------:R-:W-:Y:S05]  /*8d90*/  BRA `(.L_x_161) ;  /* 0xffffff9c00207947 */ /* 0x000fea000383ffff */
.L_x_49:
[----:B-1----:R1:W2:Y:S02]  /*8da0*/  SYNCS.PHASECHK.TRANS64.TRYWAIT P0, [R0+URZ+0x100], R5 ;  /* 0x00010005000075a7 */ /* 0x0022a400080011ff */
[----:B--2---:R-:W-:Y:S05]  /*8db0*/  @!P0 NANOSLEEP.SYNCS 0x989680 ;  /* 0x009896800000895d */ /* 0x004fea0003900000 */
[----:B------:R-:W2:Y:S02]  /*8dc0*/  @!P0 SYNCS.PHASECHK.TRANS64 P0, [R0+URZ+0x100], R5 ;  /* 0x00010005000085a7 */ /* 0x000ea400080010ff */
[----:B--2---:R-:W-:Y:S05]  /*8dd0*/  @!P0 BRA `(.L_x_49) ;  /* 0xfffffffc00f08947 */ /* 0x004fea000383ffff */
[----:B------:R-:W-:Y:S05]  /*8de0*/  BRA `(.L_x_162) ;  /* 0xffffff9c00807947 */ /* 0x000fea000383ffff */
.L_x_50:
[----:B------:R-:W-:-:S07]  /*8df0*/  MOV R0, UR5 ;  /* 0x0000000500007c02 */ /* 0x000fce0008000f00 */
.L_x_163:
[----:B-1----:R1:W2:Y:S02]  /*8e00*/  SYNCS.PHASECHK.TRANS64.TRYWAIT P0, [R0+URZ+0xb0], R7 ;  /* 0x0000b007000075a7 */ /* 0x0022a400080011ff */
[----:B--2---:R-:W-:Y:S05]  /*8e10*/  @!P0 NANOSLEEP.SYNCS 0x989680 ;  /* 0x009896800000895d */ /* 0x004fea0003900000 */
[----:B------:R-:W2:Y:S02]  /*8e20*/  @!P0 SYNCS.PHASECHK.TRANS64 P0, [R0+URZ+0xb0], R7 ;  /* 0x0000b007000085a7 */ /* 0x000ea400080010ff */
[----:B--2---:R-:W-:Y:S05]  /*8e30*/  @!P0 BRA `(.L_x_163) ;  /* 0xfffffffc00f08947 */ /* 0x004fea000383ffff */
[----:B------:R-:W-:Y:S05]  /*8e40*/  BRA `(.L_x_164) ;  /* 0xffffff9c00907947 */ /* 0x000fea000383ffff */
.L_x_51:
[----:B-1----:R1:W2:Y:S02]  /*8e50*/  SYNCS.PHASECHK.TRANS64.TRYWAIT P1, [R0+URZ+0xa0], R5 ;  /* 0x0000a005000075a7 */ /* 0x0022a400080211ff */
[----:B--2---:R-:W-:Y:S05]  /*8e60*/  @!P1 NANOSLEEP.SYNCS 0x989680 ;  /* 0x009896800000995d */ /* 0x004fea0003900000 */
[----:B------:R-:W2:Y:S02]  /*8e70*/  @!P1 SYNCS.PHASECHK.TRANS64 P1, [R0+URZ+0xa0], R5 ;  /* 0x0000a005000095a7 */ /* 0x000ea400080210ff */
[----:B--2---:R-:W-:Y:S05]  /*8e80*/  @!P1 BRA `(.L_x_51) ;  /* 0xfffffffc00f09947 */ /* 0x004fea000383ffff */
[----:B------:R-:W-:Y:S05]  /*8e90*/  BRA `(.L_x_165) ;  /* 0xffffff9c00c07947 */ /* 0x000fea000383ffff */
.L_x_54:
[----:B------:R-:W-:-:S07]  /*8ea0*/  MOV R0, UR5 ;  /* 0x0000000500007c02 */ /* 0x000fce0008000f00 */
.L_x_166:
[----:B-1----:R1:W2:Y:S02]  /*8eb0*/  SYNCS.PHASECHK.TRANS64.TRYWAIT P0, [R0+URZ+0xb0], R3 ;  /* 0x0000b003000075a7 */ /* 0x0022a400080011ff */
[----:B--2---:R-:W-:Y:S05]  /*8ec0*/  @!P0 NANOSLEEP.SYNCS 0x989680 ;  /* 0x009896800000895d */ /* 0x004fea0003900000 */
[----:B------:R-:W2:Y:S02]  /*8ed0*/  @!P0 SYNCS.PHASECHK.TRANS64 P0, [R0+URZ+0xb0], R3 ;  /* 0x0000b003000085a7 */ /* 0x000ea400080010ff */
[----:B--2---:R-:W-:Y:S05]  /*8ee0*/  @!P0 BRA `(.L_x_166) ;  /* 0xfffffffc00f08947 */ /* 0x004fea000383ffff */
[----:B------:R-:W-:Y:S05]  /*8ef0*/  BRA `(.L_x_53) ;  /* 0xffffffa000147947 */ /* 0x000fea000383ffff */
.L_x_63:
[----:B-1----:R-:W-:-:S04]  /*8f00*/  MOV R4, UR4 ;  /* 0x0000000400047c02 */ /* 0x002fc80008000f00 */
[----:B------:R1:W2:Y:S03]  /*8f10*/  SYNCS.PHASECHK.TRANS64.TRYWAIT P0, [R4+URZ+0x8], R5 ;  /* 0x00000805040075a7 */ /* 0x0002a600080011ff */
[----:B--2---:R-:W-:Y:S05]  /*8f20*/  @!P0 NANOSLEEP.SYNCS 0x989680 ;  /* 0x009896800000895d */ /* 0x004fea0003900000 */
[----:B------:R-:W2:Y:S02]  /*8f30*/  @!P0 SYNCS.PHASECHK.TRANS64 P0, [R4+URZ+0x8], R5 ;  /* 0x00000805040085a7 */ /* 0x000ea400080010ff */
[----:B--2---:R-:W-:Y:S05]  /*8f40*/  @!P0 BRA `(.L_x_63) ;  /* 0xfffffffc00ec8947 */ /* 0x004fea000383ffff */
[----:B------:R-:W-:Y:S05]  /*8f50*/  BRA `(.L_x_62) ;  /* 0xffffffa000c87947 */ /* 0x000fea000383ffff */
.L_x_65:
[----:B------:R-:W-:Y:S01]  /*8f60*/  BSSY B0, `(.L_x_167) ;  /* 0x0000006000007945 */ /* 0x000fe20003800000 */
[----:B------:R-:W-:-:S07]  /*8f70*/  MOV R15, 0xffffffff ;  /* 0xffffffff000f7802 */ /* 0x000fce0000000f00 */
[----:B-1---5:R-:W-:Y:S05]  /*8f80*/  WARPSYNC.COLLECTIVE R15, `(.L_x_168) ;  /* 0x000000000f0c7348 */ /* 0x022fea0003c00000 */
[----:B------:R-:W-:Y:S02]  /*8f90*/  ELECT P6, UR79, PT ;  /* 0x00000000004f782f */ /* 0x000fe400038c0000 */
[----:B------:R-:W-:Y:S01]  /*8fa0*/  MOV R14, UR79 ;  /* 0x0000004f000e7c02 */ /* 0x000fe20008000f00 */
[----:B-1---5:R-:W-:Y:S10]  /*8fb0*/  ENDCOLLECTIVE ;  /* 0x000000000000791b */ /* 0x022ff40003800000 */
.L_x_168:
[----:B------:R-:W-:Y:S05]  /*8fc0*/  BSYNC B0 ;  /* 0x0000000000007941 */ /* 0x000fea0003800000 */
.L_x_167:
[----:B------:R-:W-:Y:S05]  /*8fd0*/  BRA `(.L_x_169) ;  /* 0xffffffa000f87947 */ /* 0x000fea000383ffff */
.L_x_67:
[----:B-1----:R-:W-:-:S04]  /*8fe0*/  MOV R2, UR4 ;  /* 0x0000000400027c02 */ /* 0x002fc80008000f00 */
[----:B------:R1:W2:Y:S03]  /*8ff0*/  SYNCS.PHASECHK.TRANS64.TRYWAIT P0, [R2+URZ+0x8], R3 ;  /* 0x00000803020075a7 */ /* 0x0002a600080011ff */
[----:B--2---:R-:W-:Y:S05]  /*9000*/  @!P0 NANOSLEEP.SYNCS 0x989680 ;  /* 0x009896800000895d */ /* 0x004fea0003900000 */
[----:B------:R-:W2:Y:S02]  /*9010*/  @!P0 SYNCS.PHASECHK.TRANS64 P0, [R2+URZ+0x8], R3 ;  /* 0x00000803020085a7 */ /* 0x000ea400080010ff */
[----:B--2---:R-:W-:Y:S05]  /*9020*/  @!P0 BRA `(.L_x_67) ;  /* 0xfffffffc00ec8947 */ /* 0x004fea000383ffff */
[----:B------:R-:W-:Y:S05]  /*9030*/  BRA `(.L_x_66) ;  /* 0xffffffa000fc7947 */ /* 0x000fea000383ffff */
.L_x_68:
[----:B-1----:R1:W2:Y:S02]  /*9040*/  SYNCS.PHASECHK.TRANS64.TRYWAIT P0, [R0+URZ+0xa0], R5 ;  /* 0x0000a005000075a7 */ /* 0x0022a400080011ff */
[----:B--2---:R-:W-:Y:S05]  /*9050*/  @!P0 NANOSLEEP.SYNCS 0x989680 ;  /* 0x009896800000895d */ /* 0x004fea0003900000 */
[----:B------:R-:W2:Y:S02]  /*9060*/  @!P0 SYNCS.PHASECHK.TRANS64 P0, [R0+URZ+0xa0], R5 ;  /* 0x0000a005000085a7 */ /* 0x000ea400080010ff */
[----:B--2---:R-:W-:Y:S05]  /*9070*/  @!P0 BRA `(.L_x_68) ;  /* 0xfffffffc00f08947 */ /* 0x004fea000383ffff */
[----:B------:R-:W-:Y:S05]  /*9080*/  BRA `(.L_x_170) ;  /* 0xffffffa400e07947 */ /* 0x000fea000383ffff */
.L_x_70:
[----:B------:R-:W-:-:S07]  /*9090*/  MOV R0, UR7 ;  /* 0x0000000700007c02 */ /* 0x000fce0008000f00 */
.L_x_171:
[----:B-1----:R1:W2:Y:S02]  /*90a0*/  SYNCS.PHASECHK.TRANS64.TRYWAIT P0, [R0+URZ+0xe0], R5 ;  /* 0x0000e005000075a7 */ /* 0x0022a400080011ff */
[----:B--2---:R-:W-:Y:S05]  /*90b0*/  @!P0 NANOSLEEP.SYNCS 0x989680 ;  /* 0x009896800000895d */ /* 0x004fea0003900000 */
[----:B------:R-:W2:Y:S02]  /*90c0*/  @!P0 SYNCS.PHASECHK.TRANS64 P0, [R0+URZ+0xe0], R5 ;  /* 0x0000e005000085a7 */ /* 0x000ea400080010ff */
[----:B--2---:R-:W-:Y:S05]  /*90d0*/  @!P0 BRA `(.L_x_171) ;  /* 0xfffffffc00f08947 */ /* 0x004fea000383ffff */
[----:B------:R-:W-:Y:S05]  /*90e0*/  BRA `(.L_x_172) ;  /* 0xffffffa8002c7947 */ /* 0x000fea000383ffff */
.L_x_73:
[----:B------:R-:W-:Y:S07]  /*90f0*/  MOV R0, UR6 ;  /* 0x0000000600007c02 */ /* 0x000fee0008000f00 */
.L_x_173:
[----:B-1----:R1:W2:Y:S02]  /*9100*/  SYNCS.PHASECHK.TRANS64.TRYWAIT P0, [R0+URZ], R5 ;  /* 0x00000005000075a7 */ /* 0x0022a400080011ff */
[----:B--2---:R-:W-:Y:S05]  /*9110*/  @!P0 NANOSLEEP.SYNCS 0x989680 ;  /* 0x009896800000895d */ /* 0x004fea0003900000 */
[----:B------:R-:W2:Y:S02]  /*9120*/  @!P0 SYNCS.PHASECHK.TRANS64 P0, [R0+URZ], R5 ;  /* 0x00000005000085a7 */ /* 0x000ea400080010ff */
[----:B--2---:R-:W-:Y:S05]  /*9130*/  @!P0 BRA `(.L_x_173) ;  /* 0xfffffffc00f08947 */ /* 0x004fea000383ffff */
[----:B------:R-:W-:Y:S05]  /*9140*/  BRA `(.L_x_72) ;  /* 0xffffffa800407947 */ /* 0x000fea000383ffff */
.L_x_77:
[----:B-1----:R-:W-:-:S07]  /*9150*/  MOV R0, UR7 ;  /* 0x0000000700007c02 */ /* 0x002fce0008000f00 */
.L_x_174:
[----:B-1----:R1:W2:Y:S02]  /*9160*/  SYNCS.PHASECHK.TRANS64.TRYWAIT P0, [R0+URZ], R3 ;  /* 0x00000003000075a7 */ /* 0x0022a400080011ff */
[----:B--2---:R-:W-:Y:S05]  /*9170*/  @!P0 NANOSLEEP.SYNCS 0x989680 ;  /* 0x009896800000895d */ /* 0x004fea0003900000 */
[----:B------:R-:W2:Y:S02]  /*9180*/  @!P0 SYNCS.PHASECHK.TRANS64 P0, [R0+URZ], R3 ;  /* 0x00000003000085a7 */ /* 0x000ea400080010ff */
[----:B--2---:R-:W-:Y:S05]  /*9190*/  @!P0 BRA `(.L_x_174) ;  /* 0xfffffffc00f08947 */ /* 0x004fea000383ffff */
[----:B------:R-:W-:Y:S05]  /*91a0*/  BRA `(.L_x_175) ;  /* 0xffffffac00347947 */ /* 0x000fea000383ffff */
.L_x_78:
[----:B------:R-:W-:-:S07]  /*91b0*/  MOV R0, UR7 ;  /* 0x0000000700007c02 */ /* 0x000fce0008000f00 */
.L_x_176:
[----:B-1----:R1:W2:Y:S02]  /*91c0*/  SYNCS.PHASECHK.TRANS64.TRYWAIT P0, [R0+URZ], R3 ;  /* 0x00000003000075a7 */ /* 0x0022a400080011ff */
[----:B--2---:R-:W-:Y:S05]  /*91d0*/  @!P0 NANOSLEEP.SYNCS 0x989680 ;  /* 0x009896800000895d */ /* 0x004fea0003900000 */
[----:B------:R-:W2:Y:S02]  /*91e0*/  @!P0 SYNCS.PHASECHK.TRANS64 P0, [R0+URZ], R3 ;  /* 0x00000003000085a7 */ /* 0x000ea400080010ff */
[----:B--2---:R-:W-:Y:S05]  /*91f0*/  @!P0 BRA `(.L_x_176) ;  /* 0xfffffffc00f08947 */ /* 0x004fea000383ffff */
[----:B------:R-:W-:Y:S05]  /*9200*/  BRA `(.L_x_177) ;  /* 0xffffffac00407947 */ /* 0x000fea000383ffff */
.L_x_79:
[----:B------:R-:W-:-:S07]  /*9210*/  MOV R0, UR7 ;  /* 0x0000000700007c02 */ /* 0x000fce0008000f00 */
.L_x_178:
[----:B-1----:R1:W2:Y:S02]  /*9220*/  SYNCS.PHASECHK.TRANS64.TRYWAIT P0, [R0+URZ], R3 ;  /* 0x00000003000075a7 */ /* 0x0022a400080011ff */
[----:B--2---:R-:W-:Y:S05]  /*9230*/  @!P0 NANOSLEEP.SYNCS 0x989680 ;  /* 0x009896800000895d */ /* 0x004fea0003900000 */
[----:B------:R-:W2:Y:S02]  /*9240*/  @!P0 SYNCS.PHASECHK.TRANS64 P0, [R0+URZ], R3 ;  /* 0x00000003000085a7 */ /* 0x000ea400080010ff */
[----:B--2---:R-:W-:Y:S05]  /*9250*/  @!P0 BRA `(.L_x_178) ;  /* 0xfffffffc00f08947 */ /* 0x004fea000383ffff */
[----:B------:R-:W-:Y:S05]  /*9260*/  BRA `(.L_x_179) ;  /* 0xffffffac004c7947 */ /* 0x000fea000383ffff */
.L_x_82:
[----:B------:R-:W-:-:S07]  /*9270*/  MOV R0, UR5 ;  /* 0x0000000500007c02 */ /* 0x000fce0008000f00 */
.L_x_180:
[----:B-1----:R1:W2:Y:S02]  /*9280*/  SYNCS.PHASECHK.TRANS64.TRYWAIT P1, [R0+URZ+0x120], R3 ;  /* 0x00012003000075a7 */ /* 0x0022a400080211ff */
[----:B--2---:R-:W-:Y:S05]  /*9290*/  @!P1 NANOSLEEP.SYNCS 0x989680 ;  /* 0x009896800000995d */ /* 0x004fea0003900000 */
[----:B------:R-:W2:Y:S02]  /*92a0*/  @!P1 SYNCS.PHASECHK.TRANS64 P1, [R0+URZ+0x120], R3 ;  /* 0x00012003000095a7 */ /* 0x000ea400080210ff */
[----:B--2---:R-:W-:Y:S05]  /*92b0*/  @!P1 BRA `(.L_x_180) ;  /* 0xfffffffc00f09947 */ /* 0x004fea000383ffff */
[----:B------:R-:W-:Y:S05]  /*92c0*/  BRA `(.L_x_181) ;  /* 0xffffffac00987947 */ /* 0x000fea000383ffff */
.L_x_87:
[----:B--2---:R2:W4:Y:S02]  /*92d0*/  SYNCS.PHASECHK.TRANS64.TRYWAIT P0, [R0+URZ+0xa0], R3 ;  /* 0x0000a003000075a7 */ /* 0x00452400080011ff */
[----:B----4-:R-:W-:Y:S05]  /*92e0*/  @!P0 NANOSLEEP.SYNCS 0x989680 ;  /* 0x009896800000895d */ /* 0x010fea0003900000 */
[----:B------:R-:W4:Y:S02]  /*92f0*/  @!P0 SYNCS.PHASECHK.TRANS64 P0, [R0+URZ+0xa0], R3 ;  /* 0x0000a003000085a7 */ /* 0x000f2400080010ff */
[----:B----4-:R-:W-:Y:S05]  /*9300*/  @!P0 BRA `(.L_x_87) ;  /* 0xfffffffc00f08947 */ /* 0x010fea000383ffff */
[----:B------:R-:W-:Y:S05]  /*9310*/  BRA `(.L_x_182) ;  /* 0xffffffb000ac7947 */ /* 0x000fea000383ffff */
.L_x_90:
[----:B------:R-:W-:Y:S07]  /*9320*/  MOV R0, UR7 ;  /* 0x0000000700007c02 */ /* 0x000fee0008000f00 */
.L_x_183:
[----:B--2---:R2:W4:Y:S02]  /*9330*/  SYNCS.PHASECHK.TRANS64.TRYWAIT P0, [R0+URZ+0x98], R3 ;  /* 0x00009803000075a7 */ /* 0x00452400080011ff */
[----:B----4-:R-:W-:Y:S05]  /*9340*/  @!P0 NANOSLEEP.SYNCS 0x989680 ;  /* 0x009896800000895d */ /* 0x010fea0003900000 */
[----:B------:R-:W4:Y:S02]  /*9350*/  @!P0 SYNCS.PHASECHK.TRANS64 P0, [R0+URZ+0x98], R3 ;  /* 0x00009803000085a7 */ /* 0x000f2400080010ff */
[----:B----4-:R-:W-:Y:S05]  /*9360*/  @!P0 BRA `(.L_x_183) ;  /* 0xfffffffc00f08947 */ /* 0x010fea000383ffff */
[----:B------:R-:W-:Y:S05]  /*9370*/  BRA `(.L_x_89) ;  /* 0xffffffb4008c7947 */ /* 0x000fea000383ffff */
.L_x_93:
[----:B------:R-:W-:Y:S07]  /*9380*/  MOV R3, UR7 ;  /* 0x0000000700037c02 */ /* 0x000fee0008000f00 */
.L_x_184:
[----:B-1----:R1:W2:Y:S02]  /*9390*/  SYNCS.PHASECHK.TRANS64.TRYWAIT P0, [R3+URZ+0x70], R12 ;  /* 0x0000700c030075a7 */ /* 0x0022a400080011ff */
[----:B--2---:R-:W-:Y:S05]  /*93a0*/  @!P0 NANOSLEEP.SYNCS 0x989680 ;  /* 0x009896800000895d */ /* 0x004fea0003900000 */
[----:B------:R-:W2:Y:S02]  /*93b0*/  @!P0 SYNCS.PHASECHK.TRANS64 P0, [R3+URZ+0x70], R12 ;  /* 0x0000700c030085a7 */ /* 0x000ea400080010ff */
[----:B--2---:R-:W-:Y:S05]  /*93c0*/  @!P0 BRA `(.L_x_184) ;  /* 0xfffffffc00f08947 */ /* 0x004fea000383ffff */
[----:B------:R-:W-:Y:S05]  /*93d0*/  BRA `(.L_x_185) ;  /* 0xffffffb800047947 */ /* 0x000fea000383ffff */
.L_x_94:
[----:B-1----:R-:W-:Y:S07]  /*93e0*/  MOV R3, UR7 ;  /* 0x0000000700037c02 */ /* 0x002fee0008000f00 */
.L_x_186:
[----:B-1----:R1:W2:Y:S02]  /*93f0*/  SYNCS.PHASECHK.TRANS64.TRYWAIT P0, [R3+URZ+0x78], R12 ;  /* 0x0000780c030075a7 */ /* 0x0022a400080011ff */
[----:B--2---:R-:W-:Y:S05]  /*9400*/  @!P0 NANOSLEEP.SYNCS 0x989680 ;  /* 0x009896800000895d */ /* 0x004fea0003900000 */
[----:B------:R-:W2:Y:S02]  /*9410*/  @!P0 SYNCS.PHASECHK.TRANS64 P0, [R3+URZ+0x78], R12 ;  /* 0x0000780c030085a7 */ /* 0x000ea400080010ff */
[----:B--2---:R-:W-:Y:S05]  /*9420*/  @!P0 BRA `(.L_x_186) ;  /* 0xfffffffc00f08947 */ /* 0x004fea000383ffff */
[----:B------:R-:W-:Y:S05]  /*9430*/  BRA `(.L_x_187) ;  /* 0xffffffb800607947 */ /* 0x000fea000383ffff */
.L_x_95:
[----:B-1----:R-:W-:Y:S07]  /*9440*/  MOV R3, UR7 ;  /* 0x0000000700037c02 */ /* 0x002fee0008000f00 */
.L_x_188:
[----:B-1----:R1:W2:Y:S02]  /*9450*/  SYNCS.PHASECHK.TRANS64.TRYWAIT P0, [R3+URZ+0x80], R12 ;  /* 0x0000800c030075a7 */ /* 0x0022a400080011ff */
[----:B--2---:R-:W-:Y:S05]  /*9460*/  @!P0 NANOSLEEP.SYNCS 0x989680 ;  /* 0x009896800000895d */ /* 0x004fea0003900000 */
[----:B------:R-:W2:Y:S02]  /*9470*/  @!P0 SYNCS.PHASECHK.TRANS64 P0, [R3+URZ+0x80], R12 ;  /* 0x0000800c030085a7 */ /* 0x000ea400080010ff */
[----:B--2---:R-:W-:Y:S05]  /*9480*/  @!P0 BRA `(.L_x_188) ;  /* 0xfffffffc00f08947 */ /* 0x004fea000383ffff */
[----:B------:R-:W-:Y:S05]  /*9490*/  BRA `(.L_x_189) ;  /* 0xffffffb800bc7947 */ /* 0x000fea000383ffff */
.L_x_96:
[----:B------:R-:W-:Y:S07]  /*94a0*/  MOV R3, UR7 ;  /* 0x0000000700037c02 */ /* 0x000fee0008000f00 */
.L_x_190:
[----:B-1----:R1:W2:Y:S02]  /*94b0*/  SYNCS.PHASECHK.TRANS64.TRYWAIT P0, [R3+URZ+0x88], R12 ;  /* 0x0000880c030075a7 */ /* 0x0022a400080011ff */
[----:B--2---:R-:W-:Y:S05]  /*94c0*/  @!P0 NANOSLEEP.SYNCS 0x989680 ;  /* 0x009896800000895d */ /* 0x004fea0003900000 */
[----:B------:R-:W2:Y:S02]  /*94d0*/  @!P0 SYNCS.PHASECHK.TRANS64 P0, [R3+URZ+0x88], R12 ;  /* 0x0000880c030085a7 */ /* 0x000ea400080010ff */
[----:B--2---:R-:W-:Y:S05]  /*94e0*/  @!P0 BRA `(.L_x_190) ;  /* 0xfffffffc00f08947 */ /* 0x004fea000383ffff */
[----:B------:R-:W-:Y:S05]  /*94f0*/  BRA `(.L_x_191) ;  /* 0xffffffbc005c7947 */ /* 0x000fea000383ffff */
.L_x_98:
[----:B------:R-:W-:-:S07]  /*9500*/  MOV R0, UR7 ;  /* 0x0000000700007c02 */ /* 0x000fce0008000f00 */
.L_x_192:
[----:B-1----:R1:W4:Y:S02]  /*9510*/  SYNCS.PHASECHK.TRANS64.TRYWAIT P0, [R0+URZ+0x70], R3 ;  /* 0x00007003000075a7 */ /* 0x00232400080011ff */
[----:B----4-:R-:W-:Y:S05]  /*9520*/  @!P0 NANOSLEEP.SYNCS 0x989680 ;  /* 0x009896800000895d */ /* 0x010fea0003900000 */
[----:B------:R-:W4:Y:S02]  /*9530*/  @!P0 SYNCS.PHASECHK.TRANS64 P0, [R0+URZ+0x70], R3 ;  /* 0x00007003000085a7 */ /* 0x000f2400080010ff */
[----:B----4-:R-:W-:Y:S05]  /*9540*/  @!P0 BRA `(.L_x_192) ;  /* 0xfffffffc00f08947 */ /* 0x010fea000383ffff */
[----:B------:R-:W-:Y:S05]  /*9550*/  BRA `(.L_x_193) ;  /* 0xffffffbc00e47947 */ /* 0x000fea000383ffff */
.L_x_99:
[----:B-1----:R-:W-:-:S07]  /*9560*/  MOV R0, UR7 ;  /* 0x0000000700007c02 */ /* 0x002fce0008000f00 */
.L_x_194:
[----:B-1----:R1:W4:Y:S02]  /*9570*/  SYNCS.PHASECHK.TRANS64.TRYWAIT P0, [R0+URZ+0x78], R3 ;  /* 0x00007803000075a7 */ /* 0x00232400080011ff */
[----:B----4-:R-:W-:Y:S05]  /*9580*/  @!P0 NANOSLEEP.SYNCS 0x989680 ;  /* 0x009896800000895d */ /* 0x010fea0003900000 */
[----:B------:R-:W4:Y:S02]  /*9590*/  @!P0 SYNCS.PHASECHK.TRANS64 P0, [R0+URZ+0x78], R3 ;  /* 0x00007803000085a7 */ /* 0x000f2400080010ff */
[----:B----4-:R-:W-:Y:S05]  /*95a0*/  @!P0 BRA `(.L_x_194) ;  /* 0xfffffffc00f08947 */ /* 0x010fea000383ffff */
[----:B------:R-:W-:Y:S05]  /*95b0*/  BRA `(.L_x_195) ;  /* 0xffffffbc00d47947 */ /* 0x000fea000383ffff */
.L_x_100:
[----:B-1----:R-:W-:-:S07]  /*95c0*/  MOV R0, UR7 ;  /* 0x0000000700007c02 */ /* 0x002fce0008000f00 */
.L_x_196:
[----:B-1----:R1:W4:Y:S02]  /*95d0*/  SYNCS.PHASECHK.TRANS64.TRYWAIT P0, [R0+URZ+0x80], R3 ;  /* 0x00008003000075a7 */ /* 0x00232400080011ff */
[----:B----4-:R-:W-:Y:S05]  /*95e0*/  @!P0 NANOSLEEP.SYNCS 0x989680 ;  /* 0x009896800000895d */ /* 0x010fea0003900000 */
[----:B------:R-:W4:Y:S02]  /*95f0*/  @!P0 SYNCS.PHASECHK.TRANS64 P0, [R0+URZ+0x80], R3 ;  /* 0x00008003000085a7 */ /* 0x000f2400080010ff */
[----:B----4-:R-:W-:Y:S05]  /*9600*/  @!P0 BRA `(.L_x_196) ;  /* 0xfffffffc00f08947 */ /* 0x010fea000383ffff */
[----:B------:R-:W-:Y:S05]  /*9610*/  BRA `(.L_x_197) ;  /* 0xffffffbc00c47947 */ /* 0x000fea000383ffff */
.L_x_102:
[----:B--2---:R2:W3:Y:S02]  /*9620*/  SYNCS.PHASECHK.TRANS64.TRYWAIT P0, [R0+URZ+0xa0], R3 ;  /* 0x0000a003000075a7 */ /* 0x0044e400080011ff */
[----:B---3--:R-:W-:Y:S05]  /*9630*/  @!P0 NANOSLEEP.SYNCS 0x989680 ;  /* 0x009896800000895d */ /* 0x008fea0003900000 */
[----:B------:R-:W3:Y:S02]  /*9640*/  @!P0 SYNCS.PHASECHK.TRANS64 P0, [R0+URZ+0xa0], R3 ;  /* 0x0000a003000085a7 */ /* 0x000ee400080010ff */
[----:B---3--:R-:W-:Y:S05]  /*9650*/  @!P0 BRA `(.L_x_102) ;  /* 0xfffffffc00f08947 */ /* 0x008fea000383ffff */
[----:B------:R-:W-:Y:S05]  /*9660*/  BRA `(.L_x_198) ;  /* 0xffffffc000947947 */ /* 0x000fea000383ffff */
.L_x_113:
[----:B-1----:R-:W-:Y:S04]  /*9670*/  MOV R0, UR48 ;  /* 0x0000003000007c02 */ /* 0x002fe80008000f00 */
[----:B------:R1:W3:Y:S03]  /*9680*/  SYNCS.PHASECHK.TRANS64.TRYWAIT P1, [R0+URZ+0x50], R5 ;  /* 0x00005005000075a7 */ /* 0x0002e600080211ff */
[----:B---3--:R-:W-:Y:S05]  /*9690*/  @!P1 NANOSLEEP.SYNCS 0x989680 ;  /* 0x009896800000995d */ /* 0x008fea0003900000 */
[----:B------:R-:W3:Y:S02]  /*96a0*/  @!P1 SYNCS.PHASECHK.TRANS64 P1, [R0+URZ+0x50], R5 ;  /* 0x00005005000095a7 */ /* 0x000ee400080210ff */
[----:B---3--:R-:W-:Y:S05]  /*96b0*/  @!P1 BRA `(.L_x_113) ;  /* 0xfffffffc00ec9947 */ /* 0x008fea000383ffff */
[----:B------:R-:W-:Y:S05]  /*96c0*/  BRA `(.L_x_112) ;  /* 0xffffffcc009c7947 */ /* 0x000fea000383ffff */
.L_x_115:
[----:B-1----:R1:W4:Y:S02]  /*96d0*/  SYNCS.PHASECHK.TRANS64.TRYWAIT P0, [R74+URZ+0xc0], R3 ;  /* 0x0000c0034a0075a7 */ /* 0x00232400080011ff */
[----:B----4-:R-:W-:Y:S05]  /*96e0*/  @!P0 NANOSLEEP.SYNCS 0x989680 ;  /* 0x009896800000895d */ /* 0x010fea0003900000 */
[----:B------:R-:W4:Y:S02]  /*96f0*/  @!P0 SYNCS.PHASECHK.TRANS64 P0, [R74+URZ+0xc0], R3 ;  /* 0x0000c0034a0085a7 */ /* 0x000f2400080010ff */
[----:B----4-:R-:W-:Y:S05]  /*9700*/  @!P0 BRA `(.L_x_115) ;  /* 0xfffffffc00f08947 */ /* 0x010fea000383ffff */
[----:B------:R-:W-:Y:S05]  /*9710*/  BRA `(.L_x_114) ;  /* 0xffffffcc00bc7947 */ /* 0x000fea000383ffff */
.L_x_124:
[----:B--2---:R2:W3:Y:S02]  /*9720*/  SYNCS.PHASECHK.TRANS64.TRYWAIT P0, [R3+URZ+0x50], R0 ;  /* 0x00005000030075a7 */ /* 0x0044e400080011ff */
[----:B---3--:R-:W-:Y:S05]  /*9730*/  @!P0 NANOSLEEP.SYNCS 0x989680 ;  /* 0x009896800000895d */ /* 0x008fea0003900000 */
[----:B------:R-:W3:Y:S02]  /*9740*/  @!P0 SYNCS.PHASECHK.TRANS64 P0, [R3+URZ+0x50], R0 ;  /* 0x00005000030085a7 */ /* 0x000ee400080010ff */
[----:B---3--:R-:W-:Y:S05]  /*9750*/  @!P0 BRA `(.L_x_124) ;  /* 0xfffffffc00f08947 */ /* 0x008fea000383ffff */
[----:B------:R-:W-:Y:S05]  /*9760*/  BRA `(.L_x_123) ;  /* 0xffffffd400c87947 */ /* 0x000fea000383ffff */
.L_x_132:
[----:B--2---:R2:W3:Y:S02]  /*9770*/  SYNCS.PHASECHK.TRANS64.TRYWAIT P0, [R83+URZ+0x50], R4 ;  /* 0x00005004530075a7 */ /* 0x0044e400080011ff */
[----:B---3--:R-:W-:Y:S05]  /*9780*/  @!P0 NANOSLEEP.SYNCS 0x989680 ;  /* 0x009896800000895d */ /* 0x008fea0003900000 */
[----:B------:R-:W3:Y:S02]  /*9790*/  @!P0 SYNCS.PHASECHK.TRANS64 P0, [R83+URZ+0x50], R4 ;  /* 0x00005004530085a7 */ /* 0x000ee400080010ff */
[----:B---3--:R-:W-:Y:S05]  /*97a0*/  @!P0 BRA `(.L_x_132) ;  /* 0xfffffffc00f08947 */ /* 0x008fea000383ffff */
[----:B------:R-:W-:Y:S05]  /*97b0*/  BRA `(.L_x_131) ;  /* 0xffffffdc00e47947 */ /* 0x000fea000383ffff */
.L_x_140:
[----:B--2---:R2:W3:Y:S02]  /*97c0*/  SYNCS.PHASECHK.TRANS64.TRYWAIT P0, [R88+URZ+0x50], R3 ;  /* 0x00005003580075a7 */ /* 0x0044e400080011ff */
[----:B---3--:R-:W-:Y:S05]  /*97d0*/  @!P0 NANOSLEEP.SYNCS 0x989680 ;  /* 0x009896800000895d */ /* 0x008fea0003900000 */
[----:B------:R-:W3:Y:S02]  /*97e0*/  @!P0 SYNCS.PHASECHK.TRANS64 P0, [R88+URZ+0x50], R3 ;  /* 0x00005003580085a7 */ /* 0x000ee400080010ff */
[----:B---3--:R-:W-:Y:S05]  /*97f0*/  @!P0 BRA `(.L_x_140) ;  /* 0xfffffffc00f08947 */ /* 0x008fea000383ffff */
[----:B------:R-:W-:Y:S05]  /*9800*/  BRA `(.L_x_139) ;  /* 0xffffffe800007947 */ /* 0x000fea000383ffff */
        .weak           $__internal_0_$__cuda_sm10x_tcgen05_guardrail_trap_col_being_dealloced_not_returned_by_alloc
        .type           $__internal_0_$__cuda_sm10x_tcgen05_guardrail_trap_col_being_dealloced_not_returned_by_alloc,@function
        .size           $__internal_0_$__cuda_sm10x_tcgen05_guardrail_trap_col_being_dealloced_not_returned_by_alloc,($__internal_1_$__cuda_sm10x_tcgen05_guardrail_trap_phase_invalid_during_alloc - $__internal_0_$__cuda_sm10x_tcgen05_guardrail_trap_col_being_dealloced_not_returned_by_alloc)
$__internal_0_$__cuda_sm10x_tcgen05_guardrail_trap_col_being_dealloced_not_returned_by_alloc:
[----:B------:R-:W-:Y:S05]  /*9810*/  BPT.TRAP 0x1 ;  /* 0x000000040000795c */ /* 0x000fea0000300000 */
[----:B------:R-:W-:-:S04]  /*9820*/  HFMA2 R3, -RZ, RZ, 0, 0 ;  /* 0x00000000ff037431 */ /* 0x000fc800000001ff */
[----:B------:R-:W-:Y:S05]  /*9830*/  RET.REL.NODEC R2 `(_ZN7cutlass13device_kernelINS_4gemm6kernel13GemmUniversalIN4cute5tupleIJiiiiEEENS1_10collective13CollectiveMmaINS1_35MainloopSm100TmaUmmaWarpSpecializedILi5ELi2ELi4ENS5_IJNS4_1CILi8EEENSA_ILi1EEESC_EEEEENS5_IJNSA_ILi128EEESF_NSA_ILi64EEEEEENS_6half_tENS5_IJSC_llEEESI_SJ_NS4_8TiledMMAINS4_8MMA_AtomIJNS4_26SM100_MMA_F16BF16_2x1SM_SSISI_SI_fLi128ELi128ELNS4_4UMMA5MajorE1ELSO_1ELNSN_7ScaleInE0ELSP_0EEEEEENS4_6LayoutINS5_IJSC_SC_SC_EEENS5_IJNSA_ILi0EEESU_SU_EEEEENS5_IJNS4_10UnderscoreESX_SX_EEEEENS4_18SM100_TMA_2SM_LOADENS4_14ComposedLayoutINS4_7SwizzleILi3ELi4ELi3EEENS4_18smem_ptr_flag_bitsILi16EEENSS_INS5_IJSG_SB_EEENS5_IJSC_SG_EEEEEEEvNS4_8identityENS4_28SM100_TMA_2SM_LOAD_MULTICASTES19_vS1A_EENS_8epilogue10collective18CollectiveEpilogueINS1D_23Sm100TmaWarpSpecializedILi4ELi2ELi16ELb1ELb0EEEJNS5_IJSG_SF_SG_EEENS5_IJNSS_ISG_SC_EENSS_INS5_IJNSA_ILi16EEENSA_ILi2EEEEEES17_EEEEESI_NS5_IJlSC_lEEESI_S1P_NS1D_6fusion15FusionCallbacksIS1H_NS1Q_17LinearCombinationISI_fSI_fLNS_15FloatRoundStyleE2EEES1I_S1O_JEEENS4_5SM1004TMEM4LOAD26SM100_TMEM_LOAD_32dp32b16xENS4_13SM90_TMA_LOADENS11_INS12_ILi1ELi4ELi3EEES15_NSS_INS5_IJSB_S1K_EEENS5_IJS1K_SC_EEEEEEENS4_39AutoVectorizingCopyWithAssumedAlignmentILi128EEENS4_14SM90_TMA_STOREES25_S27_S27_EEEvvEEEEvNT_6ParamsE) ;  /* 0xffffff6402f07950 */ /* 0x000fea0003c3ffff */
        .weak           $__internal_1_$__cuda_sm10x_tcgen05_guardrail_trap_phase_invalid_during_alloc
        .type           $__internal_1_$__cuda_sm10x_tcgen05_guardrail_trap_phase_invalid_during_alloc,@function
        .size           $__internal_1_$__cuda_sm10x_tcgen05_guardrail_trap_phase_invalid_during_alloc,($__internal_2_$__cuda_sm10x_tcgen05_guardrail_trap_unallocated_columns_being_dealloced - $__internal_1_$__cuda_sm10x_tcgen05_guardrail_trap_phase_invalid_during_alloc)
$__internal_1_$__cuda_sm10x_tcgen05_guardrail_trap_phase_invalid_during_alloc:
[----:B------:R-:W-:Y:S05]  /*9840*/  BPT.TRAP 0x1 ;  /* 0x000000040000795c */ /* 0x000fea0000300000 */
[----:B------:R-:W-:-:S04]  /*9850*/  MOV R3, 0x0 ;  /* 0x0000000000037802 */ /* 0x000fc80000000f00 */
[----:B------:R-:W-:Y:S05]  /*9860*/  RET.REL.NODEC R2 `(_ZN7cutlass13device_kernelINS_4gemm6kernel13GemmUniversalIN4cute5tupleIJiiiiEEENS1_10collective13CollectiveMmaINS1_35MainloopSm100TmaUmmaWarpSpecializedILi5ELi2ELi4ENS5_IJNS4_1CILi8EEENSA_ILi1EEESC_EEEEENS5_IJNSA_ILi128EEESF_NSA_ILi64EEEEEENS_6half_tENS5_IJSC_llEEESI_SJ_NS4_8TiledMMAINS4_8MMA_AtomIJNS4_26SM100_MMA_F16BF16_2x1SM_SSISI_SI_fLi128ELi128ELNS4_4UMMA5MajorE1ELSO_1ELNSN_7ScaleInE0ELSP_0EEEEEENS4_6LayoutINS5_IJSC_SC_SC_EEENS5_IJNSA_ILi0EEESU_SU_EEEEENS5_IJNS4_10UnderscoreESX_SX_EEEEENS4_18SM100_TMA_2SM_LOADENS4_14ComposedLayoutINS4_7SwizzleILi3ELi4ELi3EEENS4_18smem_ptr_flag_bitsILi16EEENSS_INS5_IJSG_SB_EEENS5_IJSC_SG_EEEEEEEvNS4_8identityENS4_28SM100_TMA_2SM_LOAD_MULTICASTES19_vS1A_EENS_8epilogue10collective18CollectiveEpilogueINS1D_23Sm100TmaWarpSpecializedILi4ELi2ELi16ELb1ELb0EEEJNS5_IJSG_SF_SG_EEENS5_IJNSS_ISG_SC_EENSS_INS5_IJNSA_ILi16EEENSA_ILi2EEEEEES17_EEEEESI_NS5_IJlSC_lEEESI_S1P_NS1D_6fusion15FusionCallbacksIS1H_NS1Q_17LinearCombinationISI_fSI_fLNS_15FloatRoundStyleE2EEES1I_S1O_JEEENS4_5SM1004TMEM4LOAD26SM100_TMEM_LOAD_32dp32b16xENS4_13SM90_TMA_LOADENS11_INS12_ILi1ELi4ELi3EEES15_NSS_INS5_IJSB_S1K_EEENS5_IJS1K_SC_EEEEEEENS4_39AutoVectorizingCopyWithAssumedAlignmentILi128EEENS4_14SM90_TMA_STOREES25_S27_S27_EEEvvEEEEvNT_6ParamsE) ;  /* 0xffffff6402e47950 */ /* 0x000fea0003c3ffff */
        .weak           $__internal_2_$__cuda_sm10x_tcgen05_guardrail_trap_unallocated_columns_being_dealloced
        .type           $__internal_2_$__cuda_sm10x_tcgen05_guardrail_trap_unallocated_columns_being_dealloced,@function
        .size           $__internal_2_$__cuda_sm10x_tcgen05_guardrail_trap_unallocated_columns_being_dealloced,(.L_x_200 - $__internal_2_$__cuda_sm10x_tcgen05_guardrail_trap_unallocated_columns_being_dealloced)
$__internal_2_$__cuda_sm10x_tcgen05_guardrail_trap_unallocated_columns_being_dealloced:
[----:B------:R-:W-:Y:S05]  /*9870*/  BPT.TRAP 0x1 ;  /* 0x000000040000795c */ /* 0x000fea0000300000 */
[----:B------:R-:W-:-:S04]  /*9880*/  HFMA2 R3, -RZ, RZ, 0, 0 ;  /* 0x00000000ff037431 */ /* 0x000fc800000001ff */
[----:B------:R-:W-:Y:S05]  /*9890*/  RET.REL.NODEC R2 `(_ZN7cutlass13device_kernelINS_4gemm6kernel13GemmUniversalIN4cute5tupleIJiiiiEEENS1_10collective13CollectiveMmaINS1_35MainloopSm100TmaUmmaWarpSpecializedILi5ELi2ELi4ENS5_IJNS4_1CILi8EEENSA_ILi1EEESC_EEEEENS5_IJNSA_ILi128EEESF_NSA_ILi64EEEEEENS_6half_tENS5_IJSC_llEEESI_SJ_NS4_8TiledMMAINS4_8MMA_AtomIJNS4_26SM100_MMA_F16BF16_2x1SM_SSISI_SI_fLi128ELi128ELNS4_4UMMA5MajorE1ELSO_1ELNSN_7ScaleInE0ELSP_0EEEEEENS4_6LayoutINS5_IJSC_SC_SC_EEENS5_IJNSA_ILi0EEESU_SU_EEEEENS5_IJNS4_10UnderscoreESX_SX_EEEEENS4_18SM100_TMA_2SM_LOADENS4_14ComposedLayoutINS4_7SwizzleILi3ELi4ELi3EEENS4_18smem_ptr_flag_bitsILi16EEENSS_INS5_IJSG_SB_EEENS5_IJSC_SG_EEEEEEEvNS4_8identityENS4_28SM100_TMA_2SM_LOAD_MULTICASTES19_vS1A_EENS_8epilogue10collective18CollectiveEpilogueINS1D_23Sm100TmaWarpSpecializedILi4ELi2ELi16ELb1ELb0EEEJNS5_IJSG_SF_SG_EEENS5_IJNSS_ISG_SC_EENSS_INS5_IJNSA_ILi16EEENSA_ILi2EEEEEES17_EEEEESI_NS5_IJlSC_lEEESI_S1P_NS1D_6fusion15FusionCallbacksIS1H_NS1Q_17LinearCombinationISI_fSI_fLNS_15FloatRoundStyleE2EEES1I_S1O_JEEENS4_5SM1004TMEM4LOAD26SM100_TMEM_LOAD_32dp32b16xENS4_13SM90_TMA_LOADENS11_INS12_ILi1ELi4ELi3EEES15_NSS_INS5_IJSB_S1K_EEENS5_IJS1K_SC_EEEEEEENS4_39AutoVectorizingCopyWithAssumedAlignmentILi128EEENS4_14SM90_TMA_STOREES25_S27_S27_EEEvvEEEEvNT_6ParamsE) ;  /* 0xffffff6402d87950 */ /* 0x000fea0003c3ffff */
.L_x_199:
[----:B------:R-:W-:-:S00]  /*98a0*/  BRA `(.L_x_199) ;  /* 0xfffffffc00fc7947 */ /* 0x000fc0000383ffff */
[----:B------:R-:W-:-:S00]  /*98b0*/  NOP ;  /* 0x0000000000007918 */ /* 0x000fc00000000000 */
        /* <DEDUP_REMOVED lines=12> */
.L_x_200:


//--------------------- .nv.global.init           --------------------------
	.section	.nv.global.init,"aw",@progbits
.nv.global.init:
	.type		$str$27,@object
	.size		$str$27,($str$28 - $str$27)
$str$27:
        /*0000*/ 	.byte	0x28, 0x61, 0x64, 0x64, 0x72, 0x65, 0x73, 0x73, 0x20, 0x26, 0x20, 0x6d, 0x61, 0x73, 0x6b, 0x29
        /*0010*/ 	.byte	0x20, 0x3d, 0x3d, 0x20, 0x30, 0x00
	.type		$str$28,@object
	.size		$str$28,($str$26 - $str$28)
$str$28:
        /*0016*/ 	.byte	0x2f, 0x74, 0x6d, 0x70, 0x2f, 0x63, 0x75, 0x74, 0x6c, 0x61, 0x73, 0x73, 0x5f, 0x73, 0x77, 0x65
        /*0026*/ 	.byte	0x65, 0x70, 0x5f, 0x73, 0x72, 0x63, 0x2f, 0x69, 0x6e, 0x63, 0x6c, 0x75, 0x64, 0x65, 0x2f, 0x63
        /*0036*/ 	.byte	0x75, 0x74, 0x65, 0x2f, 0x70, 0x6f, 0x69, 0x6e, 0x74, 0x65, 0x72, 0x5f, 0x66, 0x6c, 0x61, 0x67
        /*0046*/ 	.byte	0x67, 0x65, 0x64, 0x2e, 0x68, 0x70, 0x70, 0x00
	.type		$str$26,@object
	.size		$str$26,($str$25 - $str$26)
$str$26:
        /*004e*/ 	.byte	0x2f, 0x74, 0x6d, 0x70, 0x2f, 0x63, 0x75, 0x74, 0x6c, 0x61, 0x73, 0x73, 0x5f, 0x73, 0x77, 0x65
        /*005e*/ 	.byte	0x65, 0x70, 0x5f, 0x73, 0x72, 0x63, 0x2f, 0x69, 0x6e, 0x63, 0x6c, 0x75, 0x64, 0x65, 0x2f, 0x63
        /*006e*/ 	.byte	0x75, 0x74, 0x65, 0x2f, 0x61, 0x74, 0x6f, 0x6d, 0x2f, 0x63, 0x6f, 0x70, 0x79, 0x5f, 0x74, 0x72
        /*007e*/ 	.byte	0x61, 0x69, 0x74, 0x73, 0x5f, 0x73, 0x6d, 0x31, 0x30, 0x30, 0x2e, 0x68, 0x70, 0x70, 0x00
	.type		$str$25,@object
	.size		$str$25,(__unnamed_1 - $str$25)
$str$25:
        /*008d*/ 	.byte	0x28, 0x28, 0x75, 0x69, 0x6e, 0x74, 0x33, 0x32, 0x5f, 0x74, 0x28, 0x74, 0x68, 0x72, 0x65, 0x61
        /*009d*/ 	.byte	0x64, 0x49, 0x64, 0x78, 0x2e, 0x78, 0x29, 0x20, 0x2f, 0x20, 0x33, 0x32, 0x29, 0x20, 0x25, 0x20
        /*00ad*/ 	.byte	0x34, 0x29, 0x20, 0x3d, 0x3d, 0x20, 0x28, 0x28, 0x28, 0x74, 0x6d, 0x65, 0x6d, 0x5f, 0x61, 0x64
        /*00bd*/ 	.byte	0x64, 0x72, 0x20, 0x3e, 0x3e, 0x20, 0x31, 0x36, 0x29, 0x20, 0x2f, 0x20, 0x33, 0x32, 0x29, 0x20
        /*00cd*/ 	.byte	0x25, 0x20, 0x34, 0x29, 0x00
	.type		__unnamed_1,@object
	.size		__unnamed_1,(__unnamed_2 - __unnamed_1)
__unnamed_1:
        /*00d2*/ 	.byte	0x61, 0x75, 0x74, 0x6f, 0x20, 0x63, 0x75, 0x74, 0x65, 0x3a, 0x3a, 0x61, 0x73, 0x5f, 0x70, 0x6f
        /* <DEDUP_REMOVED lines=24> */
        /*0262*/ 	.byte	0x34, 0x38, 0x3e, 0x3e, 0x3e, 0x3e, 0x5d, 0x00
	.type		__unnamed_2,@object
	.size		__unnamed_2,(.L_2 - __unnamed_2)
__unnamed_2:
        /* <DEDUP_REMOVED lines=40> */
        /*04ea*/ 	.byte	0x3a, 0x3a, 0x43, 0x3c, 0x30, 0x3e, 0x3e, 0x3e, 0x3e, 0x5d, 0x00
.L_2:


//--------------------- .nv.shared._ZN7cutlass13device_kernelINS_4gemm6kernel13GemmUniversalIN4cute5tupleIJiiiiEEENS1_10collective13CollectiveMmaINS1_35MainloopSm100TmaUmmaWarpSpecializedILi5ELi2ELi4ENS5_IJNS4_1CILi8EEENSA_ILi1EEESC_EEEEENS5_IJNSA_ILi128EEESF_NSA_ILi64EEEEEENS_6half_tENS5_IJSC_llEEESI_SJ_NS4_8TiledMMAINS4_8MMA_AtomIJNS4_26SM100_MMA_F16BF16_2x1SM_SSISI_SI_fLi128ELi128ELNS4_4UMMA5MajorE1ELSO_1ELNSN_7ScaleInE0ELSP_0EEEEEENS4_6LayoutINS5_IJSC_SC_SC_EEENS5_IJNSA_ILi0EEESU_SU_EEEEENS5_IJNS4_10UnderscoreESX_SX_EEEEENS4_18SM100_TMA_2SM_LOADENS4_14ComposedLayoutINS4_7SwizzleILi3ELi4ELi3EEENS4_18smem_ptr_flag_bitsILi16EEENSS_INS5_IJSG_SB_EEENS5_IJSC_SG_EEEEEEEvNS4_8identityENS4_28SM100_TMA_2SM_LOAD_MULTICASTES19_vS1A_EENS_8epilogue10collective18CollectiveEpilogueINS1D_23Sm100TmaWarpSpecializedILi4ELi2ELi16ELb1ELb0EEEJNS5_IJSG_SF_SG_EEENS5_IJNSS_ISG_SC_EENSS_INS5_IJNSA_ILi16EEENSA_ILi2EEEEEES17_EEEEESI_NS5_IJlSC_lEEESI_S1P_NS1D_6fusion15FusionCallbacksIS1H_NS1Q_17LinearCombinationISI_fSI_fLNS_15FloatRoundStyleE2EEES1I_S1O_JEEENS4_5SM1004TMEM4LOAD26SM100_TMEM_LOAD_32dp32b16xENS4_13SM90_TMA_LOADENS11_INS12_ILi1ELi4ELi3EEES15_NSS_INS5_IJSB_S1K_EEENS5_IJS1K_SC_EEEEEEENS4_39AutoVectorizingCopyWithAssumedAlignmentILi128EEENS4_14SM90_TMA_STOREES25_S27_S27_EEEvvEEEEvNT_6ParamsE --------------------------
	.section	.nv.shared._ZN7cutlass13device_kernelINS_4gemm6kernel13GemmUniversalIN4cute5tupleIJiiiiEEENS1_10collective13CollectiveMmaINS1_35MainloopSm100TmaUmmaWarpSpecializedILi5ELi2ELi4ENS5_IJNS4_1CILi8EEENSA_ILi1EEESC_EEEEENS5_IJNSA_ILi128EEESF_NSA_ILi64EEEEEENS_6half_tENS5_IJSC_llEEESI_SJ_NS4_8TiledMMAINS4_8MMA_AtomIJNS4_26SM100_MMA_F16BF16_2x1SM_SSISI_SI_fLi128ELi128ELNS4_4UMMA5MajorE1ELSO_1ELNSN_7ScaleInE0ELSP_0EEEEEENS4_6LayoutINS5_IJSC_SC_SC_EEENS5_IJNSA_ILi0EEESU_SU_EEEEENS5_IJNS4_10UnderscoreESX_SX_EEEEENS4_18SM100_TMA_2SM_LOADENS4_14ComposedLayoutINS4_7SwizzleILi3ELi4ELi3EEENS4_18smem_ptr_flag_bitsILi16EEENSS_INS5_IJSG_SB_EEENS5_IJSC_SG_EEEEEEEvNS4_8identityENS4_28SM100_TMA_2SM_LOAD_MULTICASTES19_vS1A_EENS_8epilogue10collective18CollectiveEpilogueINS1D_23Sm100TmaWarpSpecializedILi4ELi2ELi16ELb1ELb0EEEJNS5_IJSG_SF_SG_EEENS5_IJNSS_ISG_SC_EENSS_INS5_IJNSA_ILi16EEENSA_ILi2EEEEEES17_EEEEESI_NS5_IJlSC_lEEESI_S1P_NS1D_6fusion15FusionCallbacksIS1H_NS1Q_17LinearCombinationISI_fSI_fLNS_15FloatRoundStyleE2EEES1I_S1O_JEEENS4_5SM1004TMEM4LOAD26SM100_TMEM_LOAD_32dp32b16xENS4_13SM90_TMA_LOADENS11_INS12_ILi1ELi4ELi3EEES15_NSS_INS5_IJSB_S1K_EEENS5_IJS1K_SC_EEEEEEENS4_39AutoVectorizingCopyWithAssumedAlignmentILi128EEENS4_14SM90_TMA_STOREES25_S27_S27_EEEvvEEEEvNT_6ParamsE,"aw",@nobits
	.sectionflags	@""
	.align	16
	.zero		1024


//--------------------- .nv.shared.reserved.0     --------------------------
	.section	.nv.shared.reserved.0,"aw",@nobits
	.weak		__nv_reservedSMEM_offset_0_alias
	.size		__nv_reservedSMEM_offset_0_alias, 0, 64
	.other		__nv_reservedSMEM_offset_0_alias,@"STO_CUDA_RESERVED_SHARED STV_DEFAULT"
__nv_reservedSMEM_offset_0_alias:
	.zero		0
.nv.shared.reserved.0:
	.zero		64
	.weak		__nv_reservedSMEM_tcgen05_partition
	.type		__nv_reservedSMEM_tcgen05_partition,@object
	.size		__nv_reservedSMEM_tcgen05_partition,(.L_0 - __nv_reservedSMEM_tcgen05_partition)
__nv_reservedSMEM_tcgen05_partition:
	.zero		32
.L_0:


//--------------------- .nv.global                --------------------------
	.section	.nv.global,"aw",@nobits
.nv.global:
	.type		_ZN40_INTERNAL_c7554e6c_4_k_cu_719df618_426484cute1_E,@object
	.size		_ZN40_INTERNAL_c7554e6c_4_k_cu_719df618_426484cute1_E,(_ZN40_INTERNAL_c7554e6c_4_k_cu_719df618_426484cuda3std3__45__cpo6cbeginE - _ZN40_INTERNAL_c7554e6c_4_k_cu_719df618_426484cute1_E)
_ZN40_INTERNAL_c7554e6c_4_k_cu_719df618_426484cute1_E:
	.zero		1
	.type		_ZN40_INTERNAL_c7554e6c_4_k_cu_719df618_426484cuda3std3__45__cpo6cbeginE,@object
	.size		_ZN40_INTERNAL_c7554e6c_4_k_cu_719df618_426484cuda3std3__45__cpo6cbeginE,(_ZN40_INTERNAL_c7554e6c_4_k_cu_719df618_426484cuda3std3__48in_placeE - _ZN40_INTERNAL_c7554e6c_4_k_cu_719df618_426484cuda3std3__45__cpo6cbeginE)
_ZN40_INTERNAL_c7554e6c_4_k_cu_719df618_426484cuda3std3__45__cpo6cbeginE:
	.zero		1
	.type		_ZN40_INTERNAL_c7554e6c_4_k_cu_719df618_426484cuda3std3__48in_placeE,@object
	.size		_ZN40_INTERNAL_c7554e6c_4_k_cu_719df618_426484cuda3std3__48in_placeE,(_ZN40_INTERNAL_c7554e6c_4_k_cu_719df618_426484cuda3std6ranges3__45__cpo9iter_moveE - _ZN40_INTERNAL_c7554e6c_4_k_cu_719df618_426484cuda3std3__48in_placeE)
_ZN40_INTERNAL_c7554e6c_4_k_cu_719df618_426484cuda3std3__48in_placeE:
	.zero		1
	.type		_ZN40_INTERNAL_c7554e6c_4_k_cu_719df618_426484cuda3std6ranges3__45__cpo9iter_moveE,@object
	.size		_ZN40_INTERNAL_c7554e6c_4_k_cu_719df618_426484cuda3std6ranges3__45__cpo9iter_moveE,(_ZN40_INTERNAL_c7554e6c_4_k_cu_719df618_426484cuda3std3__45__cpo5beginE - _ZN40_INTERNAL_c7554e6c_4_k_cu_719df618_426484cuda3std6ranges3__45__cpo9iter_moveE)
_ZN40_INTERNAL_c7554e6c_4_k_cu_719df618_426484cuda3std6ranges3__45__cpo9iter_moveE:
	.zero		1
	.type		_ZN40_INTERNAL_c7554e6c_4_k_cu_719df618_426484cuda3std3__45__cpo5beginE,@object
	.size		_ZN40_INTERNAL_c7554e6c_4_k_cu_719df618_426484cuda3std3__45__cpo5beginE,(_ZN40_INTERNAL_c7554e6c_4_k_cu_719df618_426484cuda3std3__442_GLOBAL__N__c7554e6c_4_k_cu_719df618_426486ignoreE - _ZN40_INTERNAL_c7554e6c_4_k_cu_719df618_426484cuda3std3__45__cpo5beginE)
_ZN40_INTERNAL_c7554e6c_4_k_cu_719df618_426484cuda3std3__45__cpo5beginE:
	.zero		1
	.type		_ZN40_INTERNAL_c7554e6c_4_k_cu_719df618_426484cuda3std3__442_GLOBAL__N__c7554e6c_4_k_cu_719df618_426486ignoreE,@object
	.size		_ZN40_INTERNAL_c7554e6c_4_k_cu_719df618_426484cuda3std3__442_GLOBAL__N__c7554e6c_4_k_cu_719df618_426486ignoreE,(_ZN40_INTERNAL_c7554e6c_4_k_cu_719df618_426484cute7productE - _ZN40_INTERNAL_c7554e6c_4_k_cu_719df618_426484cuda3std3__442_GLOBAL__N__c7554e6c_4_k_cu_719df618_426486ignoreE)
_ZN40_INTERNAL_c7554e6c_4_k_cu_719df618_426484cuda3std3__442_GLOBAL__N__c7554e6c_4_k_cu_719df618_426486ignoreE:
	.zero		1
	.type		_ZN40_INTERNAL_c7554e6c_4_k_cu_719df618_426484cute7productE,@object
	.size		_ZN40_INTERNAL_c7554e6c_4_k_cu_719df618_426484cute7productE,(_ZN40_INTERNAL_c7554e6c_4_k_cu_719df618_426484cuda3std3__45__cpo3endE - _ZN40_INTERNAL_c7554e6c_4_k_cu_719df618_426484cute7productE)
_ZN40_INTERNAL_c7554e6c_4_k_cu_719df618_426484cute7productE:
	.zero		1
	.type		_ZN40_INTERNAL_c7554e6c_4_k_cu_719df618_426484cuda3std3__45__cpo3endE,@object
	.size		_ZN40_INTERNAL_c7554e6c_4_k_cu_719df618_426484cuda3std3__45__cpo3endE,(_ZN40_INTERNAL_c7554e6c_4_k_cu_719df618_426484cuda3std3__419piecewise_constructE - _ZN40_INTERNAL_c7554e6c_4_k_cu_719df618_426484cuda3std3__45__cpo3endE)
_ZN40_INTERNAL_c7554e6c_4_k_cu_719df618_426484cuda3std3__45__cpo3endE:
	.zero		1
	.type		_ZN40_INTERNAL_c7554e6c_4_k_cu_719df618_426484cuda3std3__419piecewise_constructE,@object
	.size		_ZN40_INTERNAL_c7554e6c_4_k_cu_719df618_426484cuda3std3__419piecewise_constructE,(_ZN40_INTERNAL_c7554e6c_4_k_cu_719df618_426484cuda3std3__45__cpo4cendE - _ZN40_INTERNAL_c7554e6c_4_k_cu_719df618_426484cuda3std3__419piecewise_constructE)
_ZN40_INTERNAL_c7554e6c_4_k_cu_719df618_426484cuda3std3__419piecewise_constructE:
	.zero		1
	.type		_ZN40_INTERNAL_c7554e6c_4_k_cu_719df618_426484cuda3std3__45__cpo4cendE,@object
	.size		_ZN40_INTERNAL_c7554e6c_4_k_cu_719df618_426484cuda3std3__45__cpo4cendE,(_ZN40_INTERNAL_c7554e6c_4_k_cu_719df618_426484cuda3std6ranges3__45__cpo4swapE - _ZN40_INTERNAL_c7554e6c_4_k_cu_719df618_426484cuda3std3__45__cpo4cendE)
_ZN40_INTERNAL_c7554e6c_4_k_cu_719df618_426484cuda3std3__45__cpo4cendE:
	.zero		1
	.type		_ZN40_INTERNAL_c7554e6c_4_k_cu_719df618_426484cuda3std6ranges3__45__cpo4swapE,@object
	.size		_ZN40_INTERNAL_c7554e6c_4_k_cu_719df618_426484cuda3std6ranges3__45__cpo4swapE,(.L_10 - _ZN40_INTERNAL_c7554e6c_4_k_cu_719df618_426484cuda3std6ranges3__45__cpo4swapE)
_ZN40_INTERNAL_c7554e6c_4_k_cu_719df618_426484cuda3std6ranges3__45__cpo4swapE:
	.zero		1
.L_10:


//--------------------- .nv.constant0._ZN7cutlass13device_kernelINS_4gemm6kernel13GemmUniversalIN4cute5tupleIJiiiiEEENS1_10collective13CollectiveMmaINS1_35MainloopSm100TmaUmmaWarpSpecializedILi5ELi2ELi4ENS5_IJNS4_1CILi8EEENSA_ILi1EEESC_EEEEENS5_IJNSA_ILi128EEESF_NSA_ILi64EEEEEENS_6half_tENS5_IJSC_llEEESI_SJ_NS4_8TiledMMAINS4_8MMA_AtomIJNS4_26SM100_MMA_F16BF16_2x1SM_SSISI_SI_fLi128ELi128ELNS4_4UMMA5MajorE1ELSO_1ELNSN_7ScaleInE0ELSP_0EEEEEENS4_6LayoutINS5_IJSC_SC_SC_EEENS5_IJNSA_ILi0EEESU_SU_EEEEENS5_IJNS4_10UnderscoreESX_SX_EEEEENS4_18SM100_TMA_2SM_LOADENS4_14ComposedLayoutINS4_7SwizzleILi3ELi4ELi3EEENS4_18smem_ptr_flag_bitsILi16EEENSS_INS5_IJSG_SB_EEENS5_IJSC_SG_EEEEEEEvNS4_8identityENS4_28SM100_TMA_2SM_LOAD_MULTICASTES19_vS1A_EENS_8epilogue10collective18CollectiveEpilogueINS1D_23Sm100TmaWarpSpecializedILi4ELi2ELi16ELb1ELb0EEEJNS5_IJSG_SF_SG_EEENS5_IJNSS_ISG_SC_EENSS_INS5_IJNSA_ILi16EEENSA_ILi2EEEEEES17_EEEEESI_NS5_IJlSC_lEEESI_S1P_NS1D_6fusion15FusionCallbacksIS1H_NS1Q_17LinearCombinationISI_fSI_fLNS_15FloatRoundStyleE2EEES1I_S1O_JEEENS4_5SM1004TMEM4LOAD26SM100_TMEM_LOAD_32dp32b16xENS4_13SM90_TMA_LOADENS11_INS12_ILi1ELi4ELi3EEES15_NSS_INS5_IJSB_S1K_EEENS5_IJS1K_SC_EEEEEEENS4_39AutoVectorizingCopyWithAssumedAlignmentILi128EEENS4_14SM90_TMA_STOREES25_S27_S27_EEEvvEEEEvNT_6ParamsE --------------------------
	.section	.nv.constant0._ZN7cutlass13device_kernelINS_4gemm6kernel13GemmUniversalIN4cute5tupleIJiiiiEEENS1_10collective13CollectiveMmaINS1_35MainloopSm100TmaUmmaWarpSpecializedILi5ELi2ELi4ENS5_IJNS4_1CILi8EEENSA_ILi1EEESC_EEEEENS5_IJNSA_ILi128EEESF_NSA_ILi64EEEEEENS_6half_tENS5_IJSC_llEEESI_SJ_NS4_8TiledMMAINS4_8MMA_AtomIJNS4_26SM100_MMA_F16BF16_2x1SM_SSISI_SI_fLi128ELi128ELNS4_4UMMA5MajorE1ELSO_1ELNSN_7ScaleInE0ELSP_0EEEEEENS4_6LayoutINS5_IJSC_SC_SC_EEENS5_IJNSA_ILi0EEESU_SU_EEEEENS5_IJNS4_10UnderscoreESX_SX_EEEEENS4_18SM100_TMA_2SM_LOADENS4_14ComposedLayoutINS4_7SwizzleILi3ELi4ELi3EEENS4_18smem_ptr_flag_bitsILi16EEENSS_INS5_IJSG_SB_EEENS5_IJSC_SG_EEEEEEEvNS4_8identityENS4_28SM100_TMA_2SM_LOAD_MULTICASTES19_vS1A_EENS_8epilogue10collective18CollectiveEpilogueINS1D_23Sm100TmaWarpSpecializedILi4ELi2ELi16ELb1ELb0EEEJNS5_IJSG_SF_SG_EEENS5_IJNSS_ISG_SC_EENSS_INS5_IJNSA_ILi16EEENSA_ILi2EEEEEES17_EEEEESI_NS5_IJlSC_lEEESI_S1P_NS1D_6fusion15FusionCallbacksIS1H_NS1Q_17LinearCombinationISI_fSI_fLNS_15FloatRoundStyleE2EEES1I_S1O_JEEENS4_5SM1004TMEM4LOAD26SM100_TMEM_LOAD_32dp32b16xENS4_13SM90_TMA_LOADENS11_INS12_ILi1ELi4ELi3EEES15_NSS_INS5_IJSB_S1K_EEENS5_IJS1K_SC_EEEEEEENS4_39AutoVectorizingCopyWithAssumedAlignmentILi128EEENS4_14SM90_TMA_STOREES25_S27_S27_EEEvvEEEEvNT_6ParamsE,"a",@progbits
	.sectionflags	@""
	.align	4
.nv.constant0._ZN7cutlass13device_kernelINS_4gemm6kernel13GemmUniversalIN4cute5tupleIJiiiiEEENS1_10collective13CollectiveMmaINS1_35MainloopSm100TmaUmmaWarpSpecializedILi5ELi2ELi4ENS5_IJNS4_1CILi8EEENSA_ILi1EEESC_EEEEENS5_IJNSA_ILi128EEESF_NSA_ILi64EEEEEENS_6half_tENS5_IJSC_llEEESI_SJ_NS4_8TiledMMAINS4_8MMA_AtomIJNS4_26SM100_MMA_F16BF16_2x1SM_SSISI_SI_fLi128ELi128ELNS4_4UMMA5MajorE1ELSO_1ELNSN_7ScaleInE0ELSP_0EEEEEENS4_6LayoutINS5_IJSC_SC_SC_EEENS5_IJNSA_ILi0EEESU_SU_EEEEENS5_IJNS4_10UnderscoreESX_SX_EEEEENS4_18SM100_TMA_2SM_LOADENS4_14ComposedLayoutINS4_7SwizzleILi3ELi4ELi3EEENS4_18smem_ptr_flag_bitsILi16EEENSS_INS5_IJSG_SB_EEENS5_IJSC_SG_EEEEEEEvNS4_8identityENS4_28SM100_TMA_2SM_LOAD_MULTICASTES19_vS1A_EENS_8epilogue10collective18CollectiveEpilogueINS1D_23Sm100TmaWarpSpecializedILi4ELi2ELi16ELb1ELb0EEEJNS5_IJSG_SF_SG_EEENS5_IJNSS_ISG_SC_EENSS_INS5_IJNSA_ILi16EEENSA_ILi2EEEEEES17_EEEEESI_NS5_IJlSC_lEEESI_S1P_NS1D_6fusion15FusionCallbacksIS1H_NS1Q_17LinearCombinationISI_fSI_fLNS_15FloatRoundStyleE2EEES1I_S1O_JEEENS4_5SM1004TMEM4LOAD26SM100_TMEM_LOAD_32dp32b16xENS4_13SM90_TMA_LOADENS11_INS12_ILi1ELi4ELi3EEES15_NSS_INS5_IJSB_S1K_EEENS5_IJS1K_SC_EEEEEEENS4_39AutoVectorizingCopyWithAssumedAlignmentILi128EEENS4_14SM90_TMA_STOREES25_S27_S27_EEEvvEEEEvNT_6ParamsE:
	.zero		2944


//--------------------- SYMBOLS --------------------------

	.type		.nv.reservedSmem.offset0,@object
	.size		.nv.reservedSmem.offset0,0x4
	.type		.nv.reservedSmem.cap,@object
	.size		.nv.reservedSmem.cap,0x4
	.type		__assertfail,@function
